// auto-generated by cutlass_sweep.epilogue — config: {"arch": "sm_100", "cluster_m": 2, "cluster_n": 1, "dtype": "fp16", "fusion": "sigmoid", "tile_k": 64, "tile_m": 256, "tile_n": 128}
#include "cutlass/cutlass.h"
#include "cutlass/gemm/collective/collective_builder.hpp"
#include "cutlass/gemm/device/gemm_universal_adapter.h"
#include "cutlass/gemm/kernel/gemm_universal.hpp"
#include "cutlass/epilogue/collective/collective_builder.hpp"
#include "cutlass/epilogue/fusion/operations.hpp"
#include "cutlass/epilogue/thread/activation.h"

using Elem = cutlass::half_t;
using Acc  = float;
using TileShape    = cute::Shape<cute::_256, cute::_128, cute::_64>;
using ClusterShape = cute::Shape<cute::_2, cute::_1, cute::_1>;
using FusionOp     = cutlass::epilogue::fusion::LinCombEltAct<cutlass::epilogue::thread::Sigmoid, Elem, Acc>;

using CollectiveEpilogue = typename cutlass::epilogue::collective::CollectiveBuilder<
    cutlass::arch::Sm100, cutlass::arch::OpClassTensorOp,
    TileShape, ClusterShape,
    cutlass::epilogue::collective::EpilogueTileAuto,
    Acc, Acc,
    Elem, cutlass::layout::RowMajor, 128 / cutlass::sizeof_bits<Elem>::value,
    Elem, cutlass::layout::RowMajor, 128 / cutlass::sizeof_bits<Elem>::value,
    cutlass::epilogue::collective::EpilogueScheduleAuto,
    FusionOp
  >::CollectiveOp;

using CollectiveMainloop = typename cutlass::gemm::collective::CollectiveBuilder<
    cutlass::arch::Sm100, cutlass::arch::OpClassTensorOp,
    Elem, cutlass::layout::RowMajor, 128 / cutlass::sizeof_bits<Elem>::value,
    Elem, cutlass::layout::ColumnMajor, 128 / cutlass::sizeof_bits<Elem>::value,
    Acc,
    TileShape, ClusterShape,
    cutlass::gemm::collective::StageCountAutoCarveout<
        static_cast<int>(sizeof(typename CollectiveEpilogue::SharedStorage))>,
    cutlass::gemm::collective::KernelScheduleAuto
  >::CollectiveOp;

using GemmKernel = cutlass::gemm::kernel::GemmUniversal<
    cute::Shape<int,int,int,int>, CollectiveMainloop, CollectiveEpilogue>;
using Gemm = cutlass::gemm::device::GemmUniversalAdapter<GemmKernel>;

auto* _anchor = &cutlass::device_kernel<GemmKernel>;


// ===== COMPILED SASS (sm_100a) =====

	.target	sm_100a

	.elftype	@"ET_EXEC"


//--------------------- .note.nv.tkinfo           --------------------------
	.section	.note.nv.tkinfo,"",@"SHT_NOTE"
	.sectionflags	@"SHF_NOTE_NV_TKINFO"
	.tkinfo
        /*0018*/ 	.word	0x00000002
        /*0030*/ 	.string	""
        /*0030*/ 	.string	"ptxas"
        /*0030*/ 	.string	"Cuda compilation tools, release 13.0, V13.0.88"
        /*0030*/ 	.string	"Build cuda_13.0.r13.0/compiler.36424714_0"
        /*0030*/ 	.string	"-arch sm_100a -m 64 "



//--------------------- .note.nv.cuinfo           --------------------------
	.section	.note.nv.cuinfo,"",@"SHT_NOTE"
	.sectionflags	@"SHF_NOTE_NV_CUINFO"
        /*0018*/ 	.short	0x0002
        /*001a*/ 	.short	0x0064
        /*001c*/ 	.short	0x0082
	.zero		2


//--------------------- .nv.info                  --------------------------
	.section	.nv.info,"",@"SHT_CUDA_INFO"
	.align	4


	//----- nvinfo : EIATTR_REGCOUNT
	.align		4
        /*0000*/ 	.byte	0x04, 0x2f
        /*0002*/ 	.short	(.L_19 - .L_18)
	.align		4
.L_18:
        /*0004*/ 	.word	index@(_ZN7cutlass13device_kernelINS_4gemm6kernel13GemmUniversalIN4cute5tupleIJiiiiEEENS1_10collective13CollectiveMmaINS1_35MainloopSm100TmaUmmaWarpSpecializedILi8ELi2ELi4ENS5_IJNS4_1CILi2EEENSA_ILi1EEESC_EEEEENS5_IJNSA_ILi256EEENSA_ILi128EEENSA_ILi64EEEEEENS_6half_tENS5_IJlSC_lEEESJ_SK_NS4_8TiledMMAINS4_8MMA_AtomIJNS4_26SM100_MMA_F16BF16_2x1SM_SSISJ_SJ_fLi256ELi128ELNS4_4UMMA5MajorE0ELSP_0ELNSO_7ScaleInE0ELSQ_0EEEEEENS4_6LayoutINS5_IJSC_SC_SC_EEENS5_IJNSA_ILi0EEESV_SV_EEEEENS5_IJNS4_10UnderscoreESY_SY_EEEEENS4_18SM100_TMA_2SM_LOADENS4_14ComposedLayoutINS4_7SwizzleILi3ELi4ELi3EEENS4_18smem_ptr_flag_bitsILi16EEENST_INS5_IJNSA_ILi8EEESH_EEENS5_IJSH_SC_EEEEEEEvNS4_8identityES11_S1B_vS1C_EENS_8epilogue10collective18CollectiveEpilogueINS1E_23Sm100TmaWarpSpecializedILi4ELi2ELi32ELb1ELb0EEEJNS5_IJSG_SG_SH_EEENS5_IJNST_ISG_SC_EENST_INSA_ILi32EEESC_EEEEESJ_SK_SJ_SK_NS1E_6fusion15FusionCallbacksIS1I_NS1O_13LinCombEltActINS1E_6thread7SigmoidESJ_fSJ_fLNS_15FloatRoundStyleE2EEES1J_S1N_JEEENS4_5SM1004TMEM4LOAD26SM100_TMEM_LOAD_32dp32b32xENS4_13SM90_TMA_LOADENS12_INS13_ILi2ELi4ELi3EEES16_NST_INS5_IJS17_S1L_EEENS5_IJS1L_SC_EEEEEEENS4_39AutoVectorizingCopyWithAssumedAlignmentILi128EEENS4_14SM90_TMA_STOREES25_S27_S27_EEEvvEEEEvNT_6ParamsE)
        /*0008*/ 	.word	0x00000083


	//----- nvinfo : EIATTR_FRAME_SIZE
	.align		4
.L_19:
        /*000c*/ 	.byte	0x04, 0x11
        /*000e*/ 	.short	(.L_21 - .L_20)
	.align		4
.L_20:
        /*0010*/ 	.word	index@($__internal_3_$__cuda_sm20_rcp_rn_f32_slowpath)
        /*0014*/ 	.word	0x00000000


	//----- nvinfo : EIATTR_FRAME_SIZE
	.align		4
.L_21:
        /*0018*/ 	.byte	0x04, 0x11
        /*001a*/ 	.short	(.L_23 - .L_22)
	.align		4
.L_22:
        /*001c*/ 	.word	index@($__internal_2_$__cuda_sm10x_tcgen05_guardrail_trap_unallocated_columns_being_dealloced)
        /*0020*/ 	.word	0x00000000


	//----- nvinfo : EIATTR_FRAME_SIZE
	.align		4
.L_23:
        /*0024*/ 	.byte	0x04, 0x11
        /*0026*/ 	.short	(.L_25 - .L_24)
	.align		4
.L_24:
        /*0028*/ 	.word	index@($__internal_1_$__cuda_sm10x_tcgen05_guardrail_trap_phase_invalid_during_alloc)
        /*002c*/ 	.word	0x00000000


	//----- nvinfo : EIATTR_FRAME_SIZE
	.align		4
.L_25:
        /*0030*/ 	.byte	0x04, 0x11
        /*0032*/ 	.short	(.L_27 - .L_26)
	.align		4
.L_26:
        /*0034*/ 	.word	index@($__internal_0_$__cuda_sm10x_tcgen05_guardrail_trap_col_being_dealloced_not_returned_by_alloc)
        /*0038*/ 	.word	0x00000000


	//----- nvinfo : EIATTR_FRAME_SIZE
	.align		4
.L_27:
        /*003c*/ 	.byte	0x04, 0x11
        /*003e*/ 	.short	(.L_29 - .L_28)
	.align		4
.L_28:
        /*0040*/ 	.word	index@(_ZN7cutlass13device_kernelINS_4gemm6kernel13GemmUniversalIN4cute5tupleIJiiiiEEENS1_10collective13CollectiveMmaINS1_35MainloopSm100TmaUmmaWarpSpecializedILi8ELi2ELi4ENS5_IJNS4_1CILi2EEENSA_ILi1EEESC_EEEEENS5_IJNSA_ILi256EEENSA_ILi128EEENSA_ILi64EEEEEENS_6half_tENS5_IJlSC_lEEESJ_SK_NS4_8TiledMMAINS4_8MMA_AtomIJNS4_26SM100_MMA_F16BF16_2x1SM_SSISJ_SJ_fLi256ELi128ELNS4_4UMMA5MajorE0ELSP_0ELNSO_7ScaleInE0ELSQ_0EEEEEENS4_6LayoutINS5_IJSC_SC_SC_EEENS5_IJNSA_ILi0EEESV_SV_EEEEENS5_IJNS4_10UnderscoreESY_SY_EEEEENS4_18SM100_TMA_2SM_LOADENS4_14ComposedLayoutINS4_7SwizzleILi3ELi4ELi3EEENS4_18smem_ptr_flag_bitsILi16EEENST_INS5_IJNSA_ILi8EEESH_EEENS5_IJSH_SC_EEEEEEEvNS4_8identityES11_S1B_vS1C_EENS_8epilogue10collective18CollectiveEpilogueINS1E_23Sm100TmaWarpSpecializedILi4ELi2ELi32ELb1ELb0EEEJNS5_IJSG_SG_SH_EEENS5_IJNST_ISG_SC_EENST_INSA_ILi32EEESC_EEEEESJ_SK_SJ_SK_NS1E_6fusion15FusionCallbacksIS1I_NS1O_13LinCombEltActINS1E_6thread7SigmoidESJ_fSJ_fLNS_15FloatRoundStyleE2EEES1J_S1N_JEEENS4_5SM1004TMEM4LOAD26SM100_TMEM_LOAD_32dp32b32xENS4_13SM90_TMA_LOADENS12_INS13_ILi2ELi4ELi3EEES16_NST_INS5_IJS17_S1L_EEENS5_IJS1L_SC_EEEEEEENS4_39AutoVectorizingCopyWithAssumedAlignmentILi128EEENS4_14SM90_TMA_STOREES25_S27_S27_EEEvvEEEEvNT_6ParamsE)
        /*0044*/ 	.word	0x00000000


	//----- nvinfo : EIATTR_MIN_STACK_SIZE
	.align		4
.L_29:
        /*0048*/ 	.byte	0x04, 0x12
        /*004a*/ 	.short	(.L_31 - .L_30)
	.align		4
.L_30:
        /*004c*/ 	.word	index@(_ZN7cutlass13device_kernelINS_4gemm6kernel13GemmUniversalIN4cute5tupleIJiiiiEEENS1_10collective13CollectiveMmaINS1_35MainloopSm100TmaUmmaWarpSpecializedILi8ELi2ELi4ENS5_IJNS4_1CILi2EEENSA_ILi1EEESC_EEEEENS5_IJNSA_ILi256EEENSA_ILi128EEENSA_ILi64EEEEEENS_6half_tENS5_IJlSC_lEEESJ_SK_NS4_8TiledMMAINS4_8MMA_AtomIJNS4_26SM100_MMA_F16BF16_2x1SM_SSISJ_SJ_fLi256ELi128ELNS4_4UMMA5MajorE0ELSP_0ELNSO_7ScaleInE0ELSQ_0EEEEEENS4_6LayoutINS5_IJSC_SC_SC_EEENS5_IJNSA_ILi0EEESV_SV_EEEEENS5_IJNS4_10UnderscoreESY_SY_EEEEENS4_18SM100_TMA_2SM_LOADENS4_14ComposedLayoutINS4_7SwizzleILi3ELi4ELi3EEENS4_18smem_ptr_flag_bitsILi16EEENST_INS5_IJNSA_ILi8EEESH_EEENS5_IJSH_SC_EEEEEEEvNS4_8identityES11_S1B_vS1C_EENS_8epilogue10collective18CollectiveEpilogueINS1E_23Sm100TmaWarpSpecializedILi4ELi2ELi32ELb1ELb0EEEJNS5_IJSG_SG_SH_EEENS5_IJNST_ISG_SC_EENST_INSA_ILi32EEESC_EEEEESJ_SK_SJ_SK_NS1E_6fusion15FusionCallbacksIS1I_NS1O_13LinCombEltActINS1E_6thread7SigmoidESJ_fSJ_fLNS_15FloatRoundStyleE2EEES1J_S1N_JEEENS4_5SM1004TMEM4LOAD26SM100_TMEM_LOAD_32dp32b32xENS4_13SM90_TMA_LOADENS12_INS13_ILi2ELi4ELi3EEES16_NST_INS5_IJS17_S1L_EEENS5_IJS1L_SC_EEEEEEENS4_39AutoVectorizingCopyWithAssumedAlignmentILi128EEENS4_14SM90_TMA_STOREES25_S27_S27_EEEvvEEEEvNT_6ParamsE)
        /*0050*/ 	.word	0x00000000
.L_31:


//--------------------- .nv.compat                --------------------------
	.section	.nv.compat,"",@"SHT_CUDA_COMPAT_INFO"
	.align	4
        /*0000*/ 	.byte	0x02, 0x09, 0x01, 0x00, 0x02, 0x02, 0x02, 0x00, 0x02, 0x05, 0x05, 0x00, 0x03, 0x07, 0x01, 0x01
        /*0010*/ 	.byte	0x02, 0x03, 0x01, 0x00, 0x02, 0x06, 0x01, 0x00, 0x04, 0x0b, 0x08, 0x00, 0x09, 0x00, 0x00, 0x00
        /*0020*/ 	.byte	0x00, 0x00, 0x00, 0x00


//--------------------- .nv.info._ZN7cutlass13device_kernelINS_4gemm6kernel13GemmUniversalIN4cute5tupleIJiiiiEEENS1_10collective13CollectiveMmaINS1_35MainloopSm100TmaUmmaWarpSpecializedILi8ELi2ELi4ENS5_IJNS4_1CILi2EEENSA_ILi1EEESC_EEEEENS5_IJNSA_ILi256EEENSA_ILi128EEENSA_ILi64EEEEEENS_6half_tENS5_IJlSC_lEEESJ_SK_NS4_8TiledMMAINS4_8MMA_AtomIJNS4_26SM100_MMA_F16BF16_2x1SM_SSISJ_SJ_fLi256ELi128ELNS4_4UMMA5MajorE0ELSP_0ELNSO_7ScaleInE0ELSQ_0EEEEEENS4_6LayoutINS5_IJSC_SC_SC_EEENS5_IJNSA_ILi0EEESV_SV_EEEEENS5_IJNS4_10UnderscoreESY_SY_EEEEENS4_18SM100_TMA_2SM_LOADENS4_14ComposedLayoutINS4_7SwizzleILi3ELi4ELi3EEENS4_18smem_ptr_flag_bitsILi16EEENST_INS5_IJNSA_ILi8EEESH_EEENS5_IJSH_SC_EEEEEEEvNS4_8identityES11_S1B_vS1C_EENS_8epilogue10collective18CollectiveEpilogueINS1E_23Sm100TmaWarpSpecializedILi4ELi2ELi32ELb1ELb0EEEJNS5_IJSG_SG_SH_EEENS5_IJNST_ISG_SC_EENST_INSA_ILi32EEESC_EEEEESJ_SK_SJ_SK_NS1E_6fusion15FusionCallbacksIS1I_NS1O_13LinCombEltActINS1E_6thread7SigmoidESJ_fSJ_fLNS_15FloatRoundStyleE2EEES1J_S1N_JEEENS4_5SM1004TMEM4LOAD26SM100_TMEM_LOAD_32dp32b32xENS4_13SM90_TMA_LOADENS12_INS13_ILi2ELi4ELi3EEES16_NST_INS5_IJS17_S1L_EEENS5_IJS1L_SC_EEEEEEENS4_39AutoVectorizingCopyWithAssumedAlignmentILi128EEENS4_14SM90_TMA_STOREES25_S27_S27_EEEvvEEEEvNT_6ParamsE --------------------------
	.section	.nv.info._ZN7cutlass13device_kernelINS_4gemm6kernel13GemmUniversalIN4cute5tupleIJiiiiEEENS1_10collective13CollectiveMmaINS1_35MainloopSm100TmaUmmaWarpSpecializedILi8ELi2ELi4ENS5_IJNS4_1CILi2EEENSA_ILi1EEESC_EEEEENS5_IJNSA_ILi256EEENSA_ILi128EEENSA_ILi64EEEEEENS_6half_tENS5_IJlSC_lEEESJ_SK_NS4_8TiledMMAINS4_8MMA_AtomIJNS4_26SM100_MMA_F16BF16_2x1SM_SSISJ_SJ_fLi256ELi128ELNS4_4UMMA5MajorE0ELSP_0ELNSO_7ScaleInE0ELSQ_0EEEEEENS4_6LayoutINS5_IJSC_SC_SC_EEENS5_IJNSA_ILi0EEESV_SV_EEEEENS5_IJNS4_10UnderscoreESY_SY_EEEEENS4_18SM100_TMA_2SM_LOADENS4_14ComposedLayoutINS4_7SwizzleILi3ELi4ELi3EEENS4_18smem_ptr_flag_bitsILi16EEENST_INS5_IJNSA_ILi8EEESH_EEENS5_IJSH_SC_EEEEEEEvNS4_8identityES11_S1B_vS1C_EENS_8epilogue10collective18CollectiveEpilogueINS1E_23Sm100TmaWarpSpecializedILi4ELi2ELi32ELb1ELb0EEEJNS5_IJSG_SG_SH_EEENS5_IJNST_ISG_SC_EENST_INSA_ILi32EEESC_EEEEESJ_SK_SJ_SK_NS1E_6fusion15FusionCallbacksIS1I_NS1O_13LinCombEltActINS1E_6thread7SigmoidESJ_fSJ_fLNS_15FloatRoundStyleE2EEES1J_S1N_JEEENS4_5SM1004TMEM4LOAD26SM100_TMEM_LOAD_32dp32b32xENS4_13SM90_TMA_LOADENS12_INS13_ILi2ELi4ELi3EEES16_NST_INS5_IJS17_S1L_EEENS5_IJS1L_SC_EEEEEEENS4_39AutoVectorizingCopyWithAssumedAlignmentILi128EEENS4_14SM90_TMA_STOREES25_S27_S27_EEEvvEEEEvNT_6ParamsE,"",@"SHT_CUDA_INFO"
	.sectionflags	@""
	.align	4


	//----- nvinfo : EIATTR_CUDA_API_VERSION
	.align		4
        /*0000*/ 	.byte	0x04, 0x37
        /*0002*/ 	.short	(.L_33 - .L_32)
.L_32:
        /*0004*/ 	.word	0x00000082


	//----- nvinfo : EIATTR_KPARAM_INFO
	.align		4
.L_33:
        /*0008*/ 	.byte	0x04, 0x17
        /*000a*/ 	.short	(.L_35 - .L_34)
.L_34:
        /*000c*/ 	.word	0x00000000
        /*0010*/ 	.short	0x0000
        /*0012*/ 	.short	0x0000
        /*0014*/ 	.byte	0x00, 0xf0, 0x01, 0x20


	//----- nvinfo : EIATTR_AT_ENTRY_FRAGMENTS
	.align		4
.L_35:
        /*0018*/ 	.byte	0x04, 0x4f
        /*001a*/ 	.short	(.L_37 - .L_36)


	//   ....[0]....
.L_36:
        /*001c*/ 	.word	0x00000007


	//----- nvinfo : EIATTR_RESERVED_SMEM_USED
	.align		4
.L_37:
        /*0020*/ 	.byte	0x01, 0x41
	.zero		2


	//----- nvinfo : EIATTR_SPARSE_MMA_MASK
	.align		4
        /*0024*/ 	.byte	0x03, 0x50
        /*0026*/ 	.short	0x0000


	//----- nvinfo : EIATTR_TCGEN05_2CTA_USED
	.align		4
        /*0028*/ 	.byte	0x01, 0x52
	.zero		2


	//----- nvinfo : EIATTR_MAXREG_COUNT
	.align		4
        /*002c*/ 	.byte	0x03, 0x1b
        /*002e*/ 	.short	0x00ff


	//----- nvinfo : EIATTR_NUM_BARRIERS
	.align		4
        /*0030*/ 	.byte	0x02, 0x4c
        /*0032*/ 	.byte	0x07
	.zero		1


	//----- nvinfo : EIATTR_EXTERNS
	.align		4
        /*0034*/ 	.byte	0x04, 0x0f
        /*0036*/ 	.short	(.L_39 - .L_38)


	//   ....[0]....
	.align		4
.L_38:
        /*0038*/ 	.word	index@(__assertfail)


	//----- nvinfo : EIATTR_MERCURY_ISA_VERSION
	.align		4
.L_39:
        /*003c*/ 	.byte	0x03, 0x5f
        /*003e*/ 	.short	0x0101


	//----- nvinfo : EIATTR_INT_WARP_WIDE_INSTR_OFFSETS
	.align		4
        /*0040*/ 	.byte	0x04, 0x31
        /*0042*/ 	.short	(.L_41 - .L_40)


	//   ....[0]....
.L_40:
        /*0044*/ 	.word	0x00000d60


	//   ....[1]....
        /*0048*/ 	.word	0x00000e00


	//   ....[2]....
        /*004c*/ 	.word	0x00002150


	//   ....[3]....
        /*0050*/ 	.word	0x00004260


	//   ....[4]....
        /*0054*/ 	.word	0x00004290


	//   ....[5]....
        /*0058*/ 	.word	0x000042e0


	//   ....[6]....
        /*005c*/ 	.word	0x00004c00


	//   ....[7]....
        /*0060*/ 	.word	0x00004c60


	//   ....[8]....
        /*0064*/ 	.word	0x00004d40


	//   ....[9]....
        /*0068*/ 	.word	0x00004db0


	//   ....[10]....
        /*006c*/ 	.word	0x00004ec0


	//   ....[11]....
        /*0070*/ 	.word	0x00004f50


	//   ....[12]....
        /*0074*/ 	.word	0x00005120


	//   ....[13]....
        /*0078*/ 	.word	0x00005280


	//   ....[14]....
        /*007c*/ 	.word	0x00006180


	//----- nvinfo : EIATTR_COOP_GROUP_MASK_REGIDS
	.align		4
.L_41:
        /*0080*/ 	.byte	0x04, 0x29
        /*0082*/ 	.short	(.L_43 - .L_42)


	//   ....[0]....
.L_42:
        /*0084*/ 	.word	0xffffffff


	//   ....[1]....
        /*0088*/ 	.word	0xffffffff


	//   ....[2]....
        /*008c*/ 	.word	0xffffffff


	//   ....[3]....
        /*0090*/ 	.word	0xffffffff


	//   ....[4]....
        /*0094*/ 	.word	0xffffffff


	//   ....[5]....
        /*0098*/ 	.word	0xffffffff


	//   ....[6]....
        /*009c*/ 	.word	0xffffffff


	//   ....[7]....
        /*00a0*/ 	.word	0xffffffff


	//   ....[8]....
        /*00a4*/ 	.word	0xffffffff


	//   ....[9]....
        /*00a8*/ 	.word	0xffffffff


	//   ....[10]....
        /*00ac*/ 	.word	0xffffffff


	//   ....[11]....
        /*00b0*/ 	.word	0xffffffff


	//   ....[12]....
        /*00b4*/ 	.word	0xffffffff


	//   ....[13]....
        /*00b8*/ 	.word	0xffffffff


	//----- nvinfo : EIATTR_COOP_GROUP_INSTR_OFFSETS
	.align		4
.L_43:
        /*00bc*/ 	.byte	0x04, 0x28
        /*00be*/ 	.short	(.L_45 - .L_44)


	//   ....[0]....
.L_44:
        /*00c0*/ 	.word	0x000000c0


	//   ....[1]....
        /*00c4*/ 	.word	0x000004d0


	//   ....[2]....
        /*00c8*/ 	.word	0x000006d0


	//   ....[3]....
        /*00cc*/ 	.word	0x00000860


	//   ....[4]....
        /*00d0*/ 	.word	0x00000950


	//   ....[5]....
        /*00d4*/ 	.word	0x00000ab0


	//   ....[6]....
        /*00d8*/ 	.word	0x00000c40


	//   ....[7]....
        /*00dc*/ 	.word	0x00000e80


	//   ....[8]....
        /*00e0*/ 	.word	0x00002030


	//   ....[9]....
        /*00e4*/ 	.word	0x00003050


	//   ....[10]....
        /*00e8*/ 	.word	0x00003520


	//   ....[11]....
        /*00ec*/ 	.word	0x00003550


	//   ....[12]....
        /*00f0*/ 	.word	0x00004170


	//   ....[13]....
        /*00f4*/ 	.word	0x00004380


	//----- nvinfo : EIATTR_VRC_CTA_INIT_COUNT
	.align		4
.L_45:
        /*00f8*/ 	.byte	0x02, 0x4a
        /*00fa*/ 	.byte	0x80
	.zero		1


	//----- nvinfo : EIATTR_SYSCALL_OFFSETS
	.align		4
        /*00fc*/ 	.byte	0x04, 0x46
        /*00fe*/ 	.short	(.L_47 - .L_46)


	//   ....[0]....
.L_46:
        /*0100*/ 	.word	0x00005c60


	//   ....[1]....
        /*0104*/ 	.word	0x00005d50


	//   ....[2]....
        /*0108*/ 	.word	0x00006690


	//----- nvinfo : EIATTR_MBARRIER_INSTR_OFFSETS
	.align		4
.L_47:
        /*010c*/ 	.byte	0x04, 0x39
        /*010e*/ 	.short	(.L_49 - .L_48)


	//   ....[0]....
.L_48:
        /*0110*/ 	.word	0x000005c0
        /*0114*/ 	.word	0x000000ff
        /*0118*/ 	.word	0x00000000
        /*011c*/ 	.short	0x0100
        /*011e*/ 	.byte	0x08
	.zero		1


	//   ....[1]....
        /*0120*/ 	.word	0x000005d0
        /*0124*/ 	.word	0x000000ff
        /*0128*/ 	.word	0x00000040
        /*012c*/ 	.short	0x0100
        /*012e*/ 	.byte	0x08
	.zero		1


	//   ....[2]....
        /*0130*/ 	.word	0x000005e0
        /*0134*/ 	.word	0x000000ff
        /*0138*/ 	.word	0x00000008
        /*013c*/ 	.short	0x0100
        /*013e*/ 	.byte	0x08
	.zero		1


	//   ....[3]....
        /*0140*/ 	.word	0x000005f0
        /*0144*/ 	.word	0x000000ff
        /*0148*/ 	.word	0x00000048
        /*014c*/ 	.short	0x0100
        /*014e*/ 	.byte	0x08
	.zero		1


	//   ....[4]....
        /*0150*/ 	.word	0x00000600
        /*0154*/ 	.word	0x000000ff
        /*0158*/ 	.word	0x00000010
        /*015c*/ 	.short	0x0100
        /*015e*/ 	.byte	0x08
	.zero		1


	//   ....[5]....
        /*0160*/ 	.word	0x00000610
        /*0164*/ 	.word	0x000000ff
        /*0168*/ 	.word	0x00000050
        /*016c*/ 	.short	0x0100
        /*016e*/ 	.byte	0x08
	.zero		1


	//   ....[6]....
        /*0170*/ 	.word	0x00000620
        /*0174*/ 	.word	0x000000ff
        /*0178*/ 	.word	0x00000018
        /*017c*/ 	.short	0x0100
        /*017e*/ 	.byte	0x08
	.zero		1


	//   ....[7]....
        /*0180*/ 	.word	0x00000630
        /*0184*/ 	.word	0x000000ff
        /*0188*/ 	.word	0x00000058
        /*018c*/ 	.short	0x0100
        /*018e*/ 	.byte	0x08
	.zero		1


	//   ....[8]....
        /*0190*/ 	.word	0x00000640
        /*0194*/ 	.word	0x000000ff
        /*0198*/ 	.word	0x00000020
        /*019c*/ 	.short	0x0100
        /*019e*/ 	.byte	0x08
	.zero		1


	//   ....[9]....
        /*01a0*/ 	.word	0x00000650
        /*01a4*/ 	.word	0x000000ff
        /*01a8*/ 	.word	0x00000060
        /*01ac*/ 	.short	0x0100
        /*01ae*/ 	.byte	0x08
	.zero		1


	//   ....[10]....
        /*01b0*/ 	.word	0x00000660
        /*01b4*/ 	.word	0x000000ff
        /*01b8*/ 	.word	0x00000028
        /*01bc*/ 	.short	0x0100
        /*01be*/ 	.byte	0x08
	.zero		1


	//   ....[11]....
        /*01c0*/ 	.word	0x00000670
        /*01c4*/ 	.word	0x000000ff
        /*01c8*/ 	.word	0x00000068
        /*01cc*/ 	.short	0x0100
        /*01ce*/ 	.byte	0x08
	.zero		1


	//   ....[12]....
        /*01d0*/ 	.word	0x00000680
        /*01d4*/ 	.word	0x000000ff
        /*01d8*/ 	.word	0x00000030
        /*01dc*/ 	.short	0x0100
        /*01de*/ 	.byte	0x08
	.zero		1


	//   ....[13]....
        /*01e0*/ 	.word	0x00000690
        /*01e4*/ 	.word	0x000000ff
        /*01e8*/ 	.word	0x00000070
        /*01ec*/ 	.short	0x0100
        /*01ee*/ 	.byte	0x08
	.zero		1


	//   ....[14]....
        /*01f0*/ 	.word	0x000006a0
        /*01f4*/ 	.word	0x000000ff
        /*01f8*/ 	.word	0x00000038
        /*01fc*/ 	.short	0x0100
        /*01fe*/ 	.byte	0x08
	.zero		1


	//   ....[15]....
        /*0200*/ 	.word	0x000006b0
        /*0204*/ 	.word	0x000000ff
        /*0208*/ 	.word	0x00000078
        /*020c*/ 	.short	0x0100
        /*020e*/ 	.byte	0x08
	.zero		1


	//   ....[16]....
        /*0210*/ 	.word	0x000007d0
        /*0214*/ 	.word	0x000000ff
        /*0218*/ 	.word	0x00000080
        /*021c*/ 	.short	0x0100
        /*021e*/ 	.byte	0x09
	.zero		1


	//   ....[17]....
        /*0220*/ 	.word	0x000007e0
        /*0224*/ 	.word	0x000000ff
        /*0228*/ 	.word	0x000000a0
        /*022c*/ 	.short	0x0100
        /*022e*/ 	.byte	0x09
	.zero		1


	//   ....[18]....
        /*0230*/ 	.word	0x000007f0
        /*0234*/ 	.word	0x000000ff
        /*0238*/ 	.word	0x00000088
        /*023c*/ 	.short	0x0100
        /*023e*/ 	.byte	0x09
	.zero		1


	//   ....[19]....
        /*0240*/ 	.word	0x00000800
        /*0244*/ 	.word	0x000000ff
        /*0248*/ 	.word	0x000000a8
        /*024c*/ 	.short	0x0100
        /*024e*/ 	.byte	0x09
	.zero		1


	//   ....[20]....
        /*0250*/ 	.word	0x00000810
        /*0254*/ 	.word	0x000000ff
        /*0258*/ 	.word	0x00000090
        /*025c*/ 	.short	0x0100
        /*025e*/ 	.byte	0x09
	.zero		1


	//   ....[21]....
        /*0260*/ 	.word	0x00000820
        /*0264*/ 	.word	0x000000ff
        /*0268*/ 	.word	0x000000b0
        /*026c*/ 	.short	0x0100
        /*026e*/ 	.byte	0x09
	.zero		1


	//   ....[22]....
        /*0270*/ 	.word	0x00000830
        /*0274*/ 	.word	0x000000ff
        /*0278*/ 	.word	0x00000098
        /*027c*/ 	.short	0x0100
        /*027e*/ 	.byte	0x09
	.zero		1


	//   ....[23]....
        /*0280*/ 	.word	0x00000840
        /*0284*/ 	.word	0x000000ff
        /*0288*/ 	.word	0x000000b8
        /*028c*/ 	.short	0x0100
        /*028e*/ 	.byte	0x09
	.zero		1


	//   ....[24]....
        /*0290*/ 	.word	0x00000920
        /*0294*/ 	.word	0x000000ff
        /*0298*/ 	.word	0x000000c0
        /*029c*/ 	.short	0x0100
        /*029e*/ 	.byte	0x08
	.zero		1


	//   ....[25]....
        /*02a0*/ 	.word	0x00000930
        /*02a4*/ 	.word	0x000000ff
        /*02a8*/ 	.word	0x000000c8
        /*02ac*/ 	.short	0x0100
        /*02ae*/ 	.byte	0x08
	.zero		1


	//   ....[26]....
        /*02b0*/ 	.word	0x00000a60
        /*02b4*/ 	.word	0x000000ff
        /*02b8*/ 	.word	0x000000d0
        /*02bc*/ 	.short	0x0100
        /*02be*/ 	.byte	0x08
	.zero		1


	//   ....[27]....
        /*02c0*/ 	.word	0x00000a70
        /*02c4*/ 	.word	0x000000ff
        /*02c8*/ 	.word	0x000000e0
        /*02cc*/ 	.short	0x0100
        /*02ce*/ 	.byte	0x08
	.zero		1


	//   ....[28]....
        /*02d0*/ 	.word	0x00000a80
        /*02d4*/ 	.word	0x000000ff
        /*02d8*/ 	.word	0x000000d8
        /*02dc*/ 	.short	0x0100
        /*02de*/ 	.byte	0x08
	.zero		1


	//   ....[29]....
        /*02e0*/ 	.word	0x00000a90
        /*02e4*/ 	.word	0x000000ff
        /*02e8*/ 	.word	0x000000e8
        /*02ec*/ 	.short	0x0100
        /*02ee*/ 	.byte	0x08
	.zero		1


	//   ....[30]....
        /*02f0*/ 	.word	0x00000bb0
        /*02f4*/ 	.word	0x000000ff
        /*02f8*/ 	.word	0x000000f0
        /*02fc*/ 	.short	0x0100
        /*02fe*/ 	.byte	0x09
	.zero		1


	//   ....[31]....
        /*0300*/ 	.word	0x00000bc0
        /*0304*/ 	.word	0x000000ff
        /*0308*/ 	.word	0x00000110
        /*030c*/ 	.short	0x0100
        /*030e*/ 	.byte	0x09
	.zero		1


	//   ....[32]....
        /*0310*/ 	.word	0x00000bd0
        /*0314*/ 	.word	0x000000ff
        /*0318*/ 	.word	0x000000f8
        /*031c*/ 	.short	0x0100
        /*031e*/ 	.byte	0x09
	.zero		1


	//   ....[33]....
        /*0320*/ 	.word	0x00000be0
        /*0324*/ 	.word	0x000000ff
        /*0328*/ 	.word	0x00000118
        /*032c*/ 	.short	0x0100
        /*032e*/ 	.byte	0x09
	.zero		1


	//   ....[34]....
        /*0330*/ 	.word	0x00000bf0
        /*0334*/ 	.word	0x000000ff
        /*0338*/ 	.word	0x00000100
        /*033c*/ 	.short	0x0100
        /*033e*/ 	.byte	0x09
	.zero		1


	//   ....[35]....
        /*0340*/ 	.word	0x00000c00
        /*0344*/ 	.word	0x000000ff
        /*0348*/ 	.word	0x00000120
        /*034c*/ 	.short	0x0100
        /*034e*/ 	.byte	0x09
	.zero		1


	//   ....[36]....
        /*0350*/ 	.word	0x00000c10
        /*0354*/ 	.word	0x000000ff
        /*0358*/ 	.word	0x00000108
        /*035c*/ 	.short	0x0100
        /*035e*/ 	.byte	0x09
	.zero		1


	//   ....[37]....
        /*0360*/ 	.word	0x00000c20
        /*0364*/ 	.word	0x000000ff
        /*0368*/ 	.word	0x00000128
        /*036c*/ 	.short	0x0100
        /*036e*/ 	.byte	0x09
	.zero		1


	//   ....[38]....
        /*0370*/ 	.word	0x00000d10
        /*0374*/ 	.word	0x000000ff
        /*0378*/ 	.word	0x00000130
        /*037c*/ 	.short	0x0100
        /*037e*/ 	.byte	0x08
	.zero		1


	//   ....[39]....
        /*0380*/ 	.word	0x00000d20
        /*0384*/ 	.word	0x000000ff
        /*0388*/ 	.word	0x00000140
        /*038c*/ 	.short	0x0100
        /*038e*/ 	.byte	0x08
	.zero		1


	//   ....[40]....
        /*0390*/ 	.word	0x00000d30
        /*0394*/ 	.word	0x000000ff
        /*0398*/ 	.word	0x00000138
        /*039c*/ 	.short	0x0100
        /*039e*/ 	.byte	0x08
	.zero		1


	//   ....[41]....
        /*03a0*/ 	.word	0x00000d40
        /*03a4*/ 	.word	0x000000ff
        /*03a8*/ 	.word	0x00000148
        /*03ac*/ 	.short	0x0100
        /*03ae*/ 	.byte	0x08
	.zero		1


	//   ....[42]....
        /*03b0*/ 	.word	0x00000e30
        /*03b4*/ 	.word	0x000000ff
        /*03b8*/ 	.word	0x00000150
        /*03bc*/ 	.short	0x0100
        /*03be*/ 	.byte	0x07
	.zero		1


	//   ....[43]....
        /*03c0*/ 	.word	0x00001820
        /*03c4*/ 	.word	0x00000002
        /*03c8*/ 	.word	0x00000140
        /*03cc*/ 	.short	0x010a
        /*03ce*/ 	.byte	0xff
	.zero		1


	//   ....[44]....
        /*03d0*/ 	.word	0x00001850
        /*03d4*/ 	.word	0x00000002
        /*03d8*/ 	.word	0x00000130
        /*03dc*/ 	.short	0x0101
        /*03de*/ 	.byte	0xff
	.zero		1


	//   ....[45]....
        /*03e0*/ 	.word	0x00001920
        /*03e4*/ 	.word	0x000000ff
        /*03e8*/ 	.word	0x00000040
        /*03ec*/ 	.short	0x010a
        /*03ee*/ 	.byte	0x08
	.zero		1


	//   ....[46]....
        /*03f0*/ 	.word	0x00001a20
        /*03f4*/ 	.word	0x000000ff
        /*03f8*/ 	.word	0x00000040
        /*03fc*/ 	.short	0x010a
        /*03fe*/ 	.byte	0x21
	.zero		1


	//   ....[47]....
        /*0400*/ 	.word	0x00001bd0
        /*0404*/ 	.word	0x000000ff
        /*0408*/ 	.word	0x00000040
        /*040c*/ 	.short	0x010a
        /*040e*/ 	.byte	0x08
	.zero		1


	//   ....[48]....
        /*0410*/ 	.word	0x00001cf0
        /*0414*/ 	.word	0x000000ff
        /*0418*/ 	.word	0x000000c8
        /*041c*/ 	.short	0x0101
        /*041e*/ 	.byte	0x06
	.zero		1


	//   ....[49]....
        /*0420*/ 	.word	0x00001d00
        /*0424*/ 	.word	0x000000ff
        /*0428*/ 	.word	0x00000040
        /*042c*/ 	.short	0x010a
        /*042e*/ 	.byte	0x08
	.zero		1


	//   ....[50]....
        /*0430*/ 	.word	0x00001d80
        /*0434*/ 	.word	0x000000ff
        /*0438*/ 	.word	0x00000040
        /*043c*/ 	.short	0x010a
        /*043e*/ 	.byte	0x11
	.zero		1


	//   ....[51]....
        /*0440*/ 	.word	0x00001f10
        /*0444*/ 	.word	0x000000ff
        /*0448*/ 	.word	0x00000040
        /*044c*/ 	.short	0x010a
        /*044e*/ 	.byte	0x08
	.zero		1


	//   ....[52]....
        /*0450*/ 	.word	0x00002060
        /*0454*/ 	.word	0x00000002
        /*0458*/ 	.word	0x000000d0
        /*045c*/ 	.short	0x010a
        /*045e*/ 	.byte	0xff
	.zero		1


	//   ....[53]....
        /*0460*/ 	.word	0x00002120
        /*0464*/ 	.word	0x00000002
        /*0468*/ 	.word	0x00000000
        /*046c*/ 	.short	0x0101
        /*046e*/ 	.byte	0xff
	.zero		1


	//   ....[54]....
        /*0470*/ 	.word	0x00002680
        /*0474*/ 	.word	0x000000ff
        /*0478*/ 	.word	0x00000000
        /*047c*/ 	.short	0x010a
        /*047e*/ 	.byte	0x04
	.zero		1


	//   ....[55]....
        /*0480*/ 	.word	0x00002710
        /*0484*/ 	.word	0x000000ff
        /*0488*/ 	.word	0x00000000
        /*048c*/ 	.short	0x010a
        /*048e*/ 	.byte	0x04
	.zero		1


	//   ....[56]....
        /*0490*/ 	.word	0x000027a0
        /*0494*/ 	.word	0x000000ff
        /*0498*/ 	.word	0x00000000
        /*049c*/ 	.short	0x010a
        /*049e*/ 	.byte	0x04
	.zero		1


	//   ....[57]....
        /*04a0*/ 	.word	0x00002830
        /*04a4*/ 	.word	0x000000ff
        /*04a8*/ 	.word	0x00000000
        /*04ac*/ 	.short	0x010a
        /*04ae*/ 	.byte	0x04
	.zero		1


	//   ....[58]....
        /*04b0*/ 	.word	0x000028c0
        /*04b4*/ 	.word	0x000000ff
        /*04b8*/ 	.word	0x00000000
        /*04bc*/ 	.short	0x010a
        /*04be*/ 	.byte	0x04
	.zero		1


	//   ....[59]....
        /*04c0*/ 	.word	0x00002950
        /*04c4*/ 	.word	0x000000ff
        /*04c8*/ 	.word	0x00000000
        /*04cc*/ 	.short	0x010a
        /*04ce*/ 	.byte	0x04
	.zero		1


	//   ....[60]....
        /*04d0*/ 	.word	0x000029e0
        /*04d4*/ 	.word	0x000000ff
        /*04d8*/ 	.word	0x00000000
        /*04dc*/ 	.short	0x010a
        /*04de*/ 	.byte	0x04
	.zero		1


	//   ....[61]....
        /*04e0*/ 	.word	0x00002a80
        /*04e4*/ 	.word	0x00000000
        /*04e8*/ 	.word	0x00000000
        /*04ec*/ 	.short	0x010a
        /*04ee*/ 	.byte	0xff
	.zero		1


	//   ....[62]....
        /*04f0*/ 	.word	0x00002bb0
        /*04f4*/ 	.word	0x00000000
        /*04f8*/ 	.word	0x00000130
        /*04fc*/ 	.short	0x010a
        /*04fe*/ 	.byte	0xff
	.zero		1


	//   ....[63]....
        /*0500*/ 	.word	0x00002c20
        /*0504*/ 	.word	0x00000000
        /*0508*/ 	.word	0x00000000
        /*050c*/ 	.short	0x0101
        /*050e*/ 	.byte	0xff
	.zero		1


	//   ....[64]....
        /*0510*/ 	.word	0x00002c40
        /*0514*/ 	.word	0x000000ff
        /*0518*/ 	.word	0x000000e0
        /*051c*/ 	.short	0x010a
        /*051e*/ 	.byte	0x05
	.zero		1


	//   ....[65]....
        /*0520*/ 	.word	0x00002d60
        /*0524*/ 	.word	0x00000000
        /*0528*/ 	.word	0x000000d0
        /*052c*/ 	.short	0x010a
        /*052e*/ 	.byte	0xff
	.zero		1


	//   ....[66]....
        /*0530*/ 	.word	0x00002e60
        /*0534*/ 	.word	0x00000000
        /*0538*/ 	.word	0x00000000
        /*053c*/ 	.short	0x0101
        /*053e*/ 	.byte	0xff
	.zero		1


	//   ....[67]....
        /*0540*/ 	.word	0x00002ef0
        /*0544*/ 	.word	0x000000ff
        /*0548*/ 	.word	0x000000e0
        /*054c*/ 	.short	0x0106
        /*054e*/ 	.byte	0x05
	.zero		1


	//   ....[68]....
        /*0550*/ 	.word	0x00002f10
        /*0554*/ 	.word	0x000000ff
        /*0558*/ 	.word	0x000000e0
        /*055c*/ 	.short	0x010a
        /*055e*/ 	.byte	0x05
	.zero		1


	//   ....[69]....
        /*0560*/ 	.word	0x00002fa0
        /*0564*/ 	.word	0x000000ff
        /*0568*/ 	.word	0x000000e0
        /*056c*/ 	.short	0x0106
        /*056e*/ 	.byte	0x04
	.zero		1


	//   ....[70]....
        /*0570*/ 	.word	0x00002fe0
        /*0574*/ 	.word	0x00000000
        /*0578*/ 	.word	0x000000e0
        /*057c*/ 	.short	0x010a
        /*057e*/ 	.byte	0xff
	.zero		1


	//   ....[71]....
        /*0580*/ 	.word	0x00003220
        /*0584*/ 	.word	0x000000ff
        /*0588*/ 	.word	0x00000008
        /*058c*/ 	.short	0x010a
        /*058e*/ 	.byte	0x06
	.zero		1


	//   ....[72]....
        /*0590*/ 	.word	0x00003240
        /*0594*/ 	.word	0x000000ff
        /*0598*/ 	.word	0x00000008
        /*059c*/ 	.short	0x010a
        /*059e*/ 	.byte	0x06
	.zero		1


	//   ....[73]....
        /*05a0*/ 	.word	0x000033d0
        /*05a4*/ 	.word	0x000000ff
        /*05a8*/ 	.word	0x00000008
        /*05ac*/ 	.short	0x010a
        /*05ae*/ 	.byte	0x06
	.zero		1


	//   ....[74]....
        /*05b0*/ 	.word	0x000033f0
        /*05b4*/ 	.word	0x000000ff
        /*05b8*/ 	.word	0x00000008
        /*05bc*/ 	.short	0x010a
        /*05be*/ 	.byte	0x06
	.zero		1


	//   ....[75]....
        /*05c0*/ 	.word	0x000034b0
        /*05c4*/ 	.word	0x000000ff
        /*05c8*/ 	.word	0x00000000
        /*05cc*/ 	.short	0x0101
        /*05ce*/ 	.byte	0x07
	.zero		1


	//   ....[76]....
        /*05d0*/ 	.word	0x000037f0
        /*05d4*/ 	.word	0x00000000
        /*05d8*/ 	.word	0x000000d0
        /*05dc*/ 	.short	0x010a
        /*05de*/ 	.byte	0xff
	.zero		1


	//   ....[77]....
        /*05e0*/ 	.word	0x000038b0
        /*05e4*/ 	.word	0x00000000
        /*05e8*/ 	.word	0x00000000
        /*05ec*/ 	.short	0x0101
        /*05ee*/ 	.byte	0xff
	.zero		1


	//   ....[78]....
        /*05f0*/ 	.word	0x00003970
        /*05f4*/ 	.word	0x000000ff
        /*05f8*/ 	.word	0x00000000
        /*05fc*/ 	.short	0x010a
        /*05fe*/ 	.byte	0x08
	.zero		1


	//   ....[79]....
        /*0600*/ 	.word	0x00003980
        /*0604*/ 	.word	0x000000ff
        /*0608*/ 	.word	0x00000110
        /*060c*/ 	.short	0x010a
        /*060e*/ 	.byte	0x09
	.zero		1


	//   ....[80]....
        /*0610*/ 	.word	0x00003a30
        /*0614*/ 	.word	0x000000ff
        /*0618*/ 	.word	0x00000000
        /*061c*/ 	.short	0x010a
        /*061e*/ 	.byte	0x08
	.zero		1


	//   ....[81]....
        /*0620*/ 	.word	0x00003b60
        /*0624*/ 	.word	0x000000ff
        /*0628*/ 	.word	0x00000000
        /*062c*/ 	.short	0x010a
        /*062e*/ 	.byte	0x1e
	.zero		1


	//   ....[82]....
        /*0630*/ 	.word	0x00003e60
        /*0634*/ 	.word	0x000000ff
        /*0638*/ 	.word	0x00000000
        /*063c*/ 	.short	0x010a
        /*063e*/ 	.byte	0x08
	.zero		1


	//   ....[83]....
        /*0640*/ 	.word	0x00003ef0
        /*0644*/ 	.word	0x000000ff
        /*0648*/ 	.word	0x00000000
        /*064c*/ 	.short	0x010a
        /*064e*/ 	.byte	0x08
	.zero		1


	//   ....[84]....
        /*0650*/ 	.word	0x00003f80
        /*0654*/ 	.word	0x000000ff
        /*0658*/ 	.word	0x00000000
        /*065c*/ 	.short	0x010a
        /*065e*/ 	.byte	0x08
	.zero		1


	//   ....[85]....
        /*0660*/ 	.word	0x00004020
        /*0664*/ 	.word	0x00000000
        /*0668*/ 	.word	0x00000000
        /*066c*/ 	.short	0x010a
        /*066e*/ 	.byte	0xff
	.zero		1


	//   ....[86]....
        /*0670*/ 	.word	0x00004060
        /*0674*/ 	.word	0x00000000
        /*0678*/ 	.word	0x00000000
        /*067c*/ 	.short	0x010a
        /*067e*/ 	.byte	0xff
	.zero		1


	//   ....[87]....
        /*0680*/ 	.word	0x000040d0
        /*0684*/ 	.word	0x000000ff
        /*0688*/ 	.word	0x00000000
        /*068c*/ 	.short	0x0101
        /*068e*/ 	.byte	0x05
	.zero		1


	//   ....[88]....
        /*0690*/ 	.word	0x00004110
        /*0694*/ 	.word	0x000000ff
        /*0698*/ 	.word	0x00000150
        /*069c*/ 	.short	0x010a
        /*069e*/ 	.byte	0x07
	.zero		1


	//   ....[89]....
        /*06a0*/ 	.word	0x00004160
        /*06a4*/ 	.word	0x000000ff
        /*06a8*/ 	.word	0x00000000
        /*06ac*/ 	.short	0x0101
        /*06ae*/ 	.byte	0x05
	.zero		1


	//   ....[90]....
        /*06b0*/ 	.word	0x000045b0
        /*06b4*/ 	.word	0x00000000
        /*06b8*/ 	.word	0x000000d0
        /*06bc*/ 	.short	0x010a
        /*06be*/ 	.byte	0xff
	.zero		1


	//   ....[91]....
        /*06c0*/ 	.word	0x00004670
        /*06c4*/ 	.word	0x00000000
        /*06c8*/ 	.word	0x00000000
        /*06cc*/ 	.short	0x0101
        /*06ce*/ 	.byte	0xff
	.zero		1


	//   ....[92]....
        /*06d0*/ 	.word	0x00004990
        /*06d4*/ 	.word	0x000000ff
        /*06d8*/ 	.word	0x000000c8
        /*06dc*/ 	.short	0x010a
        /*06de*/ 	.byte	0x07
	.zero		1


	//   ....[93]....
        /*06e0*/ 	.word	0x00004b80
        /*06e4*/ 	.word	0x000000ff
        /*06e8*/ 	.word	0x000000a0
        /*06ec*/ 	.short	0x010a
        /*06ee*/ 	.byte	0x07
	.zero		1


	//   ....[94]....
        /*06f0*/ 	.word	0x00004cf0
        /*06f4*/ 	.word	0x000000ff
        /*06f8*/ 	.word	0x00000080
        /*06fc*/ 	.short	0x010b
        /*06fe*/ 	.byte	0x07
	.zero		1


	//   ....[95]....
        /*0700*/ 	.word	0x00004d00
        /*0704*/ 	.word	0x000000ff
        /*0708*/ 	.word	0x00000000
        /*070c*/ 	.short	0x0101
        /*070e*/ 	.byte	0x08
	.zero		1


	//   ....[96]....
        /*0710*/ 	.word	0x00004d10
        /*0714*/ 	.word	0x000000ff
        /*0718*/ 	.word	0x000000a8
        /*071c*/ 	.short	0x010a
        /*071e*/ 	.byte	0x07
	.zero		1


	//   ....[97]....
        /*0720*/ 	.word	0x00004e60
        /*0724*/ 	.word	0x000000ff
        /*0728*/ 	.word	0x00000088
        /*072c*/ 	.short	0x010b
        /*072e*/ 	.byte	0x07
	.zero		1


	//   ....[98]....
        /*0730*/ 	.word	0x00004e70
        /*0734*/ 	.word	0x000000ff
        /*0738*/ 	.word	0x00000000
        /*073c*/ 	.short	0x0101
        /*073e*/ 	.byte	0x08
	.zero		1


	//   ....[99]....
        /*0740*/ 	.word	0x00004e80
        /*0744*/ 	.word	0x000000ff
        /*0748*/ 	.word	0x000000b0
        /*074c*/ 	.short	0x010a
        /*074e*/ 	.byte	0x07
	.zero		1


	//   ....[100]....
        /*0750*/ 	.word	0x00005000
        /*0754*/ 	.word	0x000000ff
        /*0758*/ 	.word	0x00000090
        /*075c*/ 	.short	0x010b
        /*075e*/ 	.byte	0x07
	.zero		1


	//   ....[101]....
        /*0760*/ 	.word	0x00005040
        /*0764*/ 	.word	0x000000ff
        /*0768*/ 	.word	0x00000000
        /*076c*/ 	.short	0x0101
        /*076e*/ 	.byte	0x08
	.zero		1


	//   ....[102]....
        /*0770*/ 	.word	0x00005080
        /*0774*/ 	.word	0x000000ff
        /*0778*/ 	.word	0x000000b8
        /*077c*/ 	.short	0x010a
        /*077e*/ 	.byte	0x07
	.zero		1


	//   ....[103]....
        /*0780*/ 	.word	0x000052c0
        /*0784*/ 	.word	0x000000ff
        /*0788*/ 	.word	0x00000098
        /*078c*/ 	.short	0x010b
        /*078e*/ 	.byte	0x07
	.zero		1


	//   ....[104]....
        /*0790*/ 	.word	0x000052e0
        /*0794*/ 	.word	0x000000ff
        /*0798*/ 	.word	0x00000000
        /*079c*/ 	.short	0x0101
        /*079e*/ 	.byte	0x0d
	.zero		1


	//   ....[105]....
        /*07a0*/ 	.word	0x00005310
        /*07a4*/ 	.word	0x000000ff
        /*07a8*/ 	.word	0x000000a0
        /*07ac*/ 	.short	0x010a
        /*07ae*/ 	.byte	0x07
	.zero		1


	//   ....[106]....
        /*07b0*/ 	.word	0x00005330
        /*07b4*/ 	.word	0x000000ff
        /*07b8*/ 	.word	0x000000a8
        /*07bc*/ 	.short	0x010a
        /*07be*/ 	.byte	0x07
	.zero		1


	//   ....[107]....
        /*07c0*/ 	.word	0x00005350
        /*07c4*/ 	.word	0x000000ff
        /*07c8*/ 	.word	0x000000b0
        /*07cc*/ 	.short	0x010a
        /*07ce*/ 	.byte	0x07
	.zero		1


	//   ....[108]....
        /*07d0*/ 	.word	0x00005390
        /*07d4*/ 	.word	0x00000000
        /*07d8*/ 	.word	0x000000b8
        /*07dc*/ 	.short	0x010a
        /*07de*/ 	.byte	0xff
	.zero		1


	//   ....[109]....
        /*07e0*/ 	.word	0x00005600
        /*07e4*/ 	.word	0x00000000
        /*07e8*/ 	.word	0x000000d0
        /*07ec*/ 	.short	0x010a
        /*07ee*/ 	.byte	0xff
	.zero		1


	//   ....[110]....
        /*07f0*/ 	.word	0x000056c0
        /*07f4*/ 	.word	0x00000000
        /*07f8*/ 	.word	0x00000000
        /*07fc*/ 	.short	0x0101
        /*07fe*/ 	.byte	0xff
	.zero		1


	//   ....[111]....
        /*0800*/ 	.word	0x00006210
        /*0804*/ 	.word	0x000000ff
        /*0808*/ 	.word	0x00000080
        /*080c*/ 	.short	0x010a
        /*080e*/ 	.byte	0x04
	.zero		1


	//   ....[112]....
        /*0810*/ 	.word	0x00006230
        /*0814*/ 	.word	0x00000003
        /*0818*/ 	.word	0x000000f0
        /*081c*/ 	.short	0x010a
        /*081e*/ 	.byte	0xff
	.zero		1


	//   ....[113]....
        /*0820*/ 	.word	0x000063d0
        /*0824*/ 	.word	0x00000002
        /*0828*/ 	.word	0x00000080
        /*082c*/ 	.short	0x010a
        /*082e*/ 	.byte	0xff
	.zero		1


	//   ....[114]....
        /*0830*/ 	.word	0x00006560
        /*0834*/ 	.word	0x00000080
        /*0838*/ 	.word	0x000000f0
        /*083c*/ 	.short	0x010a
        /*083e*/ 	.byte	0xff
	.zero		1


	//   ....[115]....
        /*0840*/ 	.word	0x00006760
        /*0844*/ 	.word	0x00000080
        /*0848*/ 	.word	0x00000000
        /*084c*/ 	.short	0x0101
        /*084e*/ 	.byte	0xff
	.zero		1


	//   ....[116]....
        /*0850*/ 	.word	0x0000a200
        /*0854*/ 	.word	0x00000000
        /*0858*/ 	.word	0x00000000
        /*085c*/ 	.short	0x0101
        /*085e*/ 	.byte	0xff
	.zero		1


	//   ....[117]....
        /*0860*/ 	.word	0x0000a280
        /*0864*/ 	.word	0x00000002
        /*0868*/ 	.word	0x00000080
        /*086c*/ 	.short	0x010a
        /*086e*/ 	.byte	0xff
	.zero		1


	//   ....[118]....
        /*0870*/ 	.word	0x0000a4e0
        /*0874*/ 	.word	0x00000000
        /*0878*/ 	.word	0x00000000
        /*087c*/ 	.short	0x0101
        /*087e*/ 	.byte	0xff
	.zero		1


	//   ....[119]....
        /*0880*/ 	.word	0x0000a500
        /*0884*/ 	.word	0x00000002
        /*0888*/ 	.word	0x00000140
        /*088c*/ 	.short	0x010a
        /*088e*/ 	.byte	0xff
	.zero		1


	//   ....[120]....
        /*0890*/ 	.word	0x0000a560
        /*0894*/ 	.word	0x00000002
        /*0898*/ 	.word	0x00000040
        /*089c*/ 	.short	0x010a
        /*089e*/ 	.byte	0xff
	.zero		1


	//   ....[121]....
        /*08a0*/ 	.word	0x0000a5c0
        /*08a4*/ 	.word	0x00000002
        /*08a8*/ 	.word	0x00000040
        /*08ac*/ 	.short	0x010a
        /*08ae*/ 	.byte	0xff
	.zero		1


	//   ....[122]....
        /*08b0*/ 	.word	0x0000a610
        /*08b4*/ 	.word	0x00000002
        /*08b8*/ 	.word	0x000000d0
        /*08bc*/ 	.short	0x010a
        /*08be*/ 	.byte	0xff
	.zero		1


	//   ....[123]....
        /*08c0*/ 	.word	0x0000a670
        /*08c4*/ 	.word	0x00000000
        /*08c8*/ 	.word	0x00000000
        /*08cc*/ 	.short	0x010a
        /*08ce*/ 	.byte	0xff
	.zero		1


	//   ....[124]....
        /*08d0*/ 	.word	0x0000a6d0
        /*08d4*/ 	.word	0x00000000
        /*08d8*/ 	.word	0x00000000
        /*08dc*/ 	.short	0x010a
        /*08de*/ 	.byte	0xff
	.zero		1


	//   ....[125]....
        /*08e0*/ 	.word	0x0000a730
        /*08e4*/ 	.word	0x00000000
        /*08e8*/ 	.word	0x00000000
        /*08ec*/ 	.short	0x010a
        /*08ee*/ 	.byte	0xff
	.zero		1


	//   ....[126]....
        /*08f0*/ 	.word	0x0000a790
        /*08f4*/ 	.word	0x00000000
        /*08f8*/ 	.word	0x00000000
        /*08fc*/ 	.short	0x010a
        /*08fe*/ 	.byte	0xff
	.zero		1


	//   ....[127]....
        /*0900*/ 	.word	0x0000a7f0
        /*0904*/ 	.word	0x00000000
        /*0908*/ 	.word	0x00000000
        /*090c*/ 	.short	0x010a
        /*090e*/ 	.byte	0xff
	.zero		1


	//   ....[128]....
        /*0910*/ 	.word	0x0000a850
        /*0914*/ 	.word	0x00000000
        /*0918*/ 	.word	0x00000000
        /*091c*/ 	.short	0x010a
        /*091e*/ 	.byte	0xff
	.zero		1


	//   ....[129]....
        /*0920*/ 	.word	0x0000a8b0
        /*0924*/ 	.word	0x00000000
        /*0928*/ 	.word	0x00000000
        /*092c*/ 	.short	0x010a
        /*092e*/ 	.byte	0xff
	.zero		1


	//   ....[130]....
        /*0930*/ 	.word	0x0000a900
        /*0934*/ 	.word	0x00000000
        /*0938*/ 	.word	0x00000130
        /*093c*/ 	.short	0x010a
        /*093e*/ 	.byte	0xff
	.zero		1


	//   ....[131]....
        /*0940*/ 	.word	0x0000a960
        /*0944*/ 	.word	0x00000000
        /*0948*/ 	.word	0x000000e0
        /*094c*/ 	.short	0x010a
        /*094e*/ 	.byte	0xff
	.zero		1


	//   ....[132]....
        /*0950*/ 	.word	0x0000a9b0
        /*0954*/ 	.word	0x00000000
        /*0958*/ 	.word	0x000000d0
        /*095c*/ 	.short	0x010a
        /*095e*/ 	.byte	0xff
	.zero		1


	//   ....[133]....
        /*0960*/ 	.word	0x0000aa10
        /*0964*/ 	.word	0x00000000
        /*0968*/ 	.word	0x000000e0
        /*096c*/ 	.short	0x010a
        /*096e*/ 	.byte	0xff
	.zero		1


	//   ....[134]....
        /*0970*/ 	.word	0x0000aa70
        /*0974*/ 	.word	0x00000004
        /*0978*/ 	.word	0x00000008
        /*097c*/ 	.short	0x010a
        /*097e*/ 	.byte	0xff
	.zero		1


	//   ....[135]....
        /*0980*/ 	.word	0x0000ab50
        /*0984*/ 	.word	0x00000002
        /*0988*/ 	.word	0x00000008
        /*098c*/ 	.short	0x010a
        /*098e*/ 	.byte	0xff
	.zero		1


	//   ....[136]....
        /*0990*/ 	.word	0x0000aba0
        /*0994*/ 	.word	0x00000000
        /*0998*/ 	.word	0x000000d0
        /*099c*/ 	.short	0x010a
        /*099e*/ 	.byte	0xff
	.zero		1


	//   ....[137]....
        /*09a0*/ 	.word	0x0000ac00
        /*09a4*/ 	.word	0x00000000
        /*09a8*/ 	.word	0x00000110
        /*09ac*/ 	.short	0x010a
        /*09ae*/ 	.byte	0xff
	.zero		1


	//   ....[138]....
        /*09b0*/ 	.word	0x0000ac60
        /*09b4*/ 	.word	0x00000000
        /*09b8*/ 	.word	0x00000000
        /*09bc*/ 	.short	0x010a
        /*09be*/ 	.byte	0xff
	.zero		1


	//   ....[139]....
        /*09c0*/ 	.word	0x0000acc0
        /*09c4*/ 	.word	0x00000000
        /*09c8*/ 	.word	0x00000000
        /*09cc*/ 	.short	0x010a
        /*09ce*/ 	.byte	0xff
	.zero		1


	//   ....[140]....
        /*09d0*/ 	.word	0x0000ad20
        /*09d4*/ 	.word	0x00000000
        /*09d8*/ 	.word	0x00000000
        /*09dc*/ 	.short	0x010a
        /*09de*/ 	.byte	0xff
	.zero		1


	//   ....[141]....
        /*09e0*/ 	.word	0x0000ad80
        /*09e4*/ 	.word	0x00000000
        /*09e8*/ 	.word	0x00000000
        /*09ec*/ 	.short	0x010a
        /*09ee*/ 	.byte	0xff
	.zero		1


	//   ....[142]....
        /*09f0*/ 	.word	0x0000ade0
        /*09f4*/ 	.word	0x00000000
        /*09f8*/ 	.word	0x00000150
        /*09fc*/ 	.short	0x010a
        /*09fe*/ 	.byte	0xff
	.zero		1


	//   ....[143]....
        /*0a00*/ 	.word	0x0000ae30
        /*0a04*/ 	.word	0x00000000
        /*0a08*/ 	.word	0x000000d0
        /*0a0c*/ 	.short	0x010a
        /*0a0e*/ 	.byte	0xff
	.zero		1


	//   ....[144]....
        /*0a10*/ 	.word	0x0000ae90
        /*0a14*/ 	.word	0x00000000
        /*0a18*/ 	.word	0x000000c8
        /*0a1c*/ 	.short	0x010a
        /*0a1e*/ 	.byte	0xff
	.zero		1


	//   ....[145]....
        /*0a20*/ 	.word	0x0000aef0
        /*0a24*/ 	.word	0x00000000
        /*0a28*/ 	.word	0x000000a0
        /*0a2c*/ 	.short	0x010a
        /*0a2e*/ 	.byte	0xff
	.zero		1


	//   ....[146]....
        /*0a30*/ 	.word	0x0000af50
        /*0a34*/ 	.word	0x00000000
        /*0a38*/ 	.word	0x000000a8
        /*0a3c*/ 	.short	0x010a
        /*0a3e*/ 	.byte	0xff
	.zero		1


	//   ....[147]....
        /*0a40*/ 	.word	0x0000afb0
        /*0a44*/ 	.word	0x00000000
        /*0a48*/ 	.word	0x000000b0
        /*0a4c*/ 	.short	0x010a
        /*0a4e*/ 	.byte	0xff
	.zero		1


	//   ....[148]....
        /*0a50*/ 	.word	0x0000b010
        /*0a54*/ 	.word	0x00000000
        /*0a58*/ 	.word	0x000000b8
        /*0a5c*/ 	.short	0x010a
        /*0a5e*/ 	.byte	0xff
	.zero		1


	//   ....[149]....
        /*0a60*/ 	.word	0x0000b070
        /*0a64*/ 	.word	0x00000000
        /*0a68*/ 	.word	0x000000a0
        /*0a6c*/ 	.short	0x010a
        /*0a6e*/ 	.byte	0xff
	.zero		1


	//   ....[150]....
        /*0a70*/ 	.word	0x0000b0d0
        /*0a74*/ 	.word	0x00000000
        /*0a78*/ 	.word	0x000000a8
        /*0a7c*/ 	.short	0x010a
        /*0a7e*/ 	.byte	0xff
	.zero		1


	//   ....[151]....
        /*0a80*/ 	.word	0x0000b130
        /*0a84*/ 	.word	0x00000000
        /*0a88*/ 	.word	0x000000b0
        /*0a8c*/ 	.short	0x010a
        /*0a8e*/ 	.byte	0xff
	.zero		1


	//   ....[152]....
        /*0a90*/ 	.word	0x0000b180
        /*0a94*/ 	.word	0x00000000
        /*0a98*/ 	.word	0x000000d0
        /*0a9c*/ 	.short	0x010a
        /*0a9e*/ 	.byte	0xff
	.zero		1


	//   ....[153]....
        /*0aa0*/ 	.word	0x0000b1d0
        /*0aa4*/ 	.word	0x00000002
        /*0aa8*/ 	.word	0x00000080
        /*0aac*/ 	.short	0x010a
        /*0aae*/ 	.byte	0xff
	.zero		1


	//   ....[154]....
        /*0ab0*/ 	.word	0x0000b220
        /*0ab4*/ 	.word	0x00000080
        /*0ab8*/ 	.word	0x000000f0
        /*0abc*/ 	.short	0x010a
        /*0abe*/ 	.byte	0xff
	.zero		1


	//----- nvinfo : EIATTR_NUM_MBARRIERS
	.align		4
.L_49:
        /*0ac0*/ 	.byte	0x03, 0x38
        /*0ac2*/ 	.short	0x002b


	//----- nvinfo : EIATTR_EXIT_INSTR_OFFSETS
	.align		4
        /*0ac4*/ 	.byte	0x04, 0x1c
        /*0ac6*/ 	.short	(.L_51 - .L_50)


	//   ....[0]....
.L_50:
        /*0ac8*/ 	.word	0x00002ab0


	//   ....[1]....
        /*0acc*/ 	.word	0x00002fb0


	//   ....[2]....
        /*0ad0*/ 	.word	0x00003010


	//   ....[3]....
        /*0ad4*/ 	.word	0x00004390


	//   ....[4]....
        /*0ad8*/ 	.word	0x000053c0


	//   ....[5]....
        /*0adc*/ 	.word	0x00005400


	//   ....[6]....
        /*0ae0*/ 	.word	0x0000a3c0


	//   ....[7]....
        /*0ae4*/ 	.word	0x0000a440


	//   ....[8]....
        /*0ae8*/ 	.word	0x0000a470


	//   ....[9]....
        /*0aec*/ 	.word	0x0000a4f0


	//----- nvinfo : EIATTR_MAX_THREADS
	.align		4
.L_51:
        /*0af0*/ 	.byte	0x04, 0x05
        /*0af2*/ 	.short	(.L_53 - .L_52)
.L_52:
        /*0af4*/ 	.word	0x00000100
        /*0af8*/ 	.word	0x00000001
        /*0afc*/ 	.word	0x00000001


	//----- nvinfo : EIATTR_CRS_STACK_SIZE
	.align		4
.L_53:
        /*0b00*/ 	.byte	0x04, 0x1e
        /*0b02*/ 	.short	(.L_55 - .L_54)
.L_54:
        /*0b04*/ 	.word	0x00000000


	//----- nvinfo : EIATTR_CBANK_PARAM_SIZE
	.align		4
.L_55:
        /*0b08*/ 	.byte	0x03, 0x19
        /*0b0a*/ 	.short	0x0800


	//----- nvinfo : EIATTR_PARAM_CBANK
	.align		4
        /*0b0c*/ 	.byte	0x04, 0x0a
        /*0b0e*/ 	.short	(.L_57 - .L_56)
	.align		4
.L_56:
        /*0b10*/ 	.word	index@(.nv.constant0._ZN7cutlass13device_kernelINS_4gemm6kernel13GemmUniversalIN4cute5tupleIJiiiiEEENS1_10collective13CollectiveMmaINS1_35MainloopSm100TmaUmmaWarpSpecializedILi8ELi2ELi4ENS5_IJNS4_1CILi2EEENSA_ILi1EEESC_EEEEENS5_IJNSA_ILi256EEENSA_ILi128EEENSA_ILi64EEEEEENS_6half_tENS5_IJlSC_lEEESJ_SK_NS4_8TiledMMAINS4_8MMA_AtomIJNS4_26SM100_MMA_F16BF16_2x1SM_SSISJ_SJ_fLi256ELi128ELNS4_4UMMA5MajorE0ELSP_0ELNSO_7ScaleInE0ELSQ_0EEEEEENS4_6LayoutINS5_IJSC_SC_SC_EEENS5_IJNSA_ILi0EEESV_SV_EEEEENS5_IJNS4_10UnderscoreESY_SY_EEEEENS4_18SM100_TMA_2SM_LOADENS4_14ComposedLayoutINS4_7SwizzleILi3ELi4ELi3EEENS4_18smem_ptr_flag_bitsILi16EEENST_INS5_IJNSA_ILi8EEESH_EEENS5_IJSH_SC_EEEEEEEvNS4_8identityES11_S1B_vS1C_EENS_8epilogue10collective18CollectiveEpilogueINS1E_23Sm100TmaWarpSpecializedILi4ELi2ELi32ELb1ELb0EEEJNS5_IJSG_SG_SH_EEENS5_IJNST_ISG_SC_EENST_INSA_ILi32EEESC_EEEEESJ_SK_SJ_SK_NS1E_6fusion15FusionCallbacksIS1I_NS1O_13LinCombEltActINS1E_6thread7SigmoidESJ_fSJ_fLNS_15FloatRoundStyleE2EEES1J_S1N_JEEENS4_5SM1004TMEM4LOAD26SM100_TMEM_LOAD_32dp32b32xENS4_13SM90_TMA_LOADENS12_INS13_ILi2ELi4ELi3EEES16_NST_INS5_IJS17_S1L_EEENS5_IJS1L_SC_EEEEEEENS4_39AutoVectorizingCopyWithAssumedAlignmentILi128EEENS4_14SM90_TMA_STOREES25_S27_S27_EEEvvEEEEvNT_6ParamsE)
        /*0b14*/ 	.short	0x0380
        /*0b16*/ 	.short	0x0800


	//----- nvinfo : EIATTR_SW_WAR
	.align		4
.L_57:
        /*0b18*/ 	.byte	0x04, 0x36
        /*0b1a*/ 	.short	(.L_59 - .L_58)
.L_58:
        /*0b1c*/ 	.word	0x00000008
.L_59:


//--------------------- .nv.callgraph             --------------------------
	.section	.nv.callgraph,"",@"SHT_CUDA_CALLGRAPH"
	.align	4
	.sectionentsize	8
	.align		4
        /*0000*/ 	.word	0x00000000
	.align		4
        /*0004*/ 	.word	0xffffffff
	.align		4
        /*0008*/ 	.word	index@(_ZN7cutlass13device_kernelINS_4gemm6kernel13GemmUniversalIN4cute5tupleIJiiiiEEENS1_10collective13CollectiveMmaINS1_35MainloopSm100TmaUmmaWarpSpecializedILi8ELi2ELi4ENS5_IJNS4_1CILi2EEENSA_ILi1EEESC_EEEEENS5_IJNSA_ILi256EEENSA_ILi128EEENSA_ILi64EEEEEENS_6half_tENS5_IJlSC_lEEESJ_SK_NS4_8TiledMMAINS4_8MMA_AtomIJNS4_26SM100_MMA_F16BF16_2x1SM_SSISJ_SJ_fLi256ELi128ELNS4_4UMMA5MajorE0ELSP_0ELNSO_7ScaleInE0ELSQ_0EEEEEENS4_6LayoutINS5_IJSC_SC_SC_EEENS5_IJNSA_ILi0EEESV_SV_EEEEENS5_IJNS4_10UnderscoreESY_SY_EEEEENS4_18SM100_TMA_2SM_LOADENS4_14ComposedLayoutINS4_7SwizzleILi3ELi4ELi3EEENS4_18smem_ptr_flag_bitsILi16EEENST_INS5_IJNSA_ILi8EEESH_EEENS5_IJSH_SC_EEEEEEEvNS4_8identityES11_S1B_vS1C_EENS_8epilogue10collective18CollectiveEpilogueINS1E_23Sm100TmaWarpSpecializedILi4ELi2ELi32ELb1ELb0EEEJNS5_IJSG_SG_SH_EEENS5_IJNST_ISG_SC_EENST_INSA_ILi32EEESC_EEEEESJ_SK_SJ_SK_NS1E_6fusion15FusionCallbacksIS1I_NS1O_13LinCombEltActINS1E_6thread7SigmoidESJ_fSJ_fLNS_15FloatRoundStyleE2EEES1J_S1N_JEEENS4_5SM1004TMEM4LOAD26SM100_TMEM_LOAD_32dp32b32xENS4_13SM90_TMA_LOADENS12_INS13_ILi2ELi4ELi3EEES16_NST_INS5_IJS17_S1L_EEENS5_IJS1L_SC_EEEEEEENS4_39AutoVectorizingCopyWithAssumedAlignmentILi128EEENS4_14SM90_TMA_STOREES25_S27_S27_EEEvvEEEEvNT_6ParamsE)
	.align		4
        /*000c*/ 	.word	index@(__assertfail)
	.align		4
        /*0010*/ 	.word	0x00000000
	.align		4
        /*0014*/ 	.word	0xfffffffe
	.align		4
        /*0018*/ 	.word	0x00000000
	.align		4
        /*001c*/ 	.word	0xfffffffd
	.align		4
        /*0020*/ 	.word	0x00000000
	.align		4
        /*0024*/ 	.word	0xfffffffc


//--------------------- .nv.constant4             --------------------------
	.section	.nv.constant4,"a",@progbits
	.align	8
	.align		8
.nv.constant4:
        /*0000*/ 	.dword	__assertfail
	.align		8
        /*0008*/ 	.dword	__unnamed_1
	.align		8
        /*0010*/ 	.dword	__unnamed_2
	.align		8
        /*0018*/ 	.dword	_ZN39_INTERNAL_bec525b4_4_k_cu_afc30ab4_27744cuda3std3__45__cpo5beginE
	.align		8
        /*0020*/ 	.dword	_ZN39_INTERNAL_bec525b4_4_k_cu_afc30ab4_27744cuda3std3__45__cpo3endE
	.align		8
        /*0028*/ 	.dword	_ZN39_INTERNAL_bec525b4_4_k_cu_afc30ab4_27744cuda3std3__45__cpo6cbeginE
	.align		8
        /*0030*/ 	.dword	_ZN39_INTERNAL_bec525b4_4_k_cu_afc30ab4_27744cuda3std3__45__cpo4cendE
	.align		8
        /*0038*/ 	.dword	_ZN39_INTERNAL_bec525b4_4_k_cu_afc30ab4_27744cuda3std3__441_GLOBAL__N__bec525b4_4_k_cu_afc30ab4_27746ignoreE
	.align		8
        /*0040*/ 	.dword	_ZN39_INTERNAL_bec525b4_4_k_cu_afc30ab4_27744cuda3std3__419piecewise_constructE
	.align		8
        /*0048*/ 	.dword	_ZN39_INTERNAL_bec525b4_4_k_cu_afc30ab4_27744cuda3std3__48in_placeE
	.align		8
        /*0050*/ 	.dword	_ZN39_INTERNAL_bec525b4_4_k_cu_afc30ab4_27744cuda3std6ranges3__45__cpo4swapE
	.align		8
        /*0058*/ 	.dword	_ZN39_INTERNAL_bec525b4_4_k_cu_afc30ab4_27744cuda3std6ranges3__45__cpo9iter_moveE
	.align		8
        /*0060*/ 	.dword	_ZN39_INTERNAL_bec525b4_4_k_cu_afc30ab4_27744cute7productE
	.align		8
        /*0068*/ 	.dword	_ZN39_INTERNAL_bec525b4_4_k_cu_afc30ab4_27744cute1_E
	.align		8
        /*0070*/ 	.dword	$str$25
	.align		8
        /*0078*/ 	.dword	$str$26
	.align		8
        /*0080*/ 	.dword	$str$27
	.align		8
        /*0088*/ 	.dword	$str$28


//--------------------- .text._ZN7cutlass13device_kernelINS_4gemm6kernel13GemmUniversalIN4cute5tupleIJiiiiEEENS1_10collective13CollectiveMmaINS1_35MainloopSm100TmaUmmaWarpSpecializedILi8ELi2ELi4ENS5_IJNS4_1CILi2EEENSA_ILi1EEESC_EEEEENS5_IJNSA_ILi256EEENSA_ILi128EEENSA_ILi64EEEEEENS_6half_tENS5_IJlSC_lEEESJ_SK_NS4_8TiledMMAINS4_8MMA_AtomIJNS4_26SM100_MMA_F16BF16_2x1SM_SSISJ_SJ_fLi256ELi128ELNS4_4UMMA5MajorE0ELSP_0ELNSO_7ScaleInE0ELSQ_0EEEEEENS4_6LayoutINS5_IJSC_SC_SC_EEENS5_IJNSA_ILi0EEESV_SV_EEEEENS5_IJNS4_10UnderscoreESY_SY_EEEEENS4_18SM100_TMA_2SM_LOADENS4_14ComposedLayoutINS4_7SwizzleILi3ELi4ELi3EEENS4_18smem_ptr_flag_bitsILi16EEENST_INS5_IJNSA_ILi8EEESH_EEENS5_IJSH_SC_EEEEEEEvNS4_8identityES11_S1B_vS1C_EENS_8epilogue10collective18CollectiveEpilogueINS1E_23Sm100TmaWarpSpecializedILi4ELi2ELi32ELb1ELb0EEEJNS5_IJSG_SG_SH_EEENS5_IJNST_ISG_SC_EENST_INSA_ILi32EEESC_EEEEESJ_SK_SJ_SK_NS1E_6fusion15FusionCallbacksIS1I_NS1O_13LinCombEltActINS1E_6thread7SigmoidESJ_fSJ_fLNS_15FloatRoundStyleE2EEES1J_S1N_JEEENS4_5SM1004TMEM4LOAD26SM100_TMEM_LOAD_32dp32b32xENS4_13SM90_TMA_LOADENS12_INS13_ILi2ELi4ELi3EEES16_NST_INS5_IJS17_S1L_EEENS5_IJS1L_SC_EEEEEEENS4_39AutoVectorizingCopyWithAssumedAlignmentILi128EEENS4_14SM90_TMA_STOREES25_S27_S27_EEEvvEEEEvNT_6ParamsE --------------------------
	.section	.text._ZN7cutlass13device_kernelINS_4gemm6kernel13GemmUniversalIN4cute5tupleIJiiiiEEENS1_10collective13CollectiveMmaINS1_35MainloopSm100TmaUmmaWarpSpecializedILi8ELi2ELi4ENS5_IJNS4_1CILi2EEENSA_ILi1EEESC_EEEEENS5_IJNSA_ILi256EEENSA_ILi128EEENSA_ILi64EEEEEENS_6half_tENS5_IJlSC_lEEESJ_SK_NS4_8TiledMMAINS4_8MMA_AtomIJNS4_26SM100_MMA_F16BF16_2x1SM_SSISJ_SJ_fLi256ELi128ELNS4_4UMMA5MajorE0ELSP_0ELNSO_7ScaleInE0ELSQ_0EEEEEENS4_6LayoutINS5_IJSC_SC_SC_EEENS5_IJNSA_ILi0EEESV_SV_EEEEENS5_IJNS4_10UnderscoreESY_SY_EEEEENS4_18SM100_TMA_2SM_LOADENS4_14ComposedLayoutINS4_7SwizzleILi3ELi4ELi3EEENS4_18smem_ptr_flag_bitsILi16EEENST_INS5_IJNSA_ILi8EEESH_EEENS5_IJSH_SC_EEEEEEEvNS4_8identityES11_S1B_vS1C_EENS_8epilogue10collective18CollectiveEpilogueINS1E_23Sm100TmaWarpSpecializedILi4ELi2ELi32ELb1ELb0EEEJNS5_IJSG_SG_SH_EEENS5_IJNST_ISG_SC_EENST_INSA_ILi32EEESC_EEEEESJ_SK_SJ_SK_NS1E_6fusion15FusionCallbacksIS1I_NS1O_13LinCombEltActINS1E_6thread7SigmoidESJ_fSJ_fLNS_15FloatRoundStyleE2EEES1J_S1N_JEEENS4_5SM1004TMEM4LOAD26SM100_TMEM_LOAD_32dp32b32xENS4_13SM90_TMA_LOADENS12_INS13_ILi2ELi4ELi3EEES16_NST_INS5_IJS17_S1L_EEENS5_IJS1L_SC_EEEEEEENS4_39AutoVectorizingCopyWithAssumedAlignmentILi128EEENS4_14SM90_TMA_STOREES25_S27_S27_EEEvvEEEEvNT_6ParamsE,"ax",@progbits
	.align	128
.text._ZN7cutlass13device_kernelINS_4gemm6kernel13GemmUniversalIN4cute5tupleIJiiiiEEENS1_10collective13CollectiveMmaINS1_35MainloopSm100TmaUmmaWarpSpecializedILi8ELi2ELi4ENS5_IJNS4_1CILi2EEENSA_ILi1EEESC_EEEEENS5_IJNSA_ILi256EEENSA_ILi128EEENSA_ILi64EEEEEENS_6half_tENS5_IJlSC_lEEESJ_SK_NS4_8TiledMMAINS4_8MMA_AtomIJNS4_26SM100_MMA_F16BF16_2x1SM_SSISJ_SJ_fLi256ELi128ELNS4_4UMMA5MajorE0ELSP_0ELNSO_7ScaleInE0ELSQ_0EEEEEENS4_6LayoutINS5_IJSC_SC_SC_EEENS5_IJNSA_ILi0EEESV_SV_EEEEENS5_IJNS4_10UnderscoreESY_SY_EEEEENS4_18SM100_TMA_2SM_LOADENS4_14ComposedLayoutINS4_7SwizzleILi3ELi4ELi3EEENS4_18smem_ptr_flag_bitsILi16EEENST_INS5_IJNSA_ILi8EEESH_EEENS5_IJSH_SC_EEEEEEEvNS4_8identityES11_S1B_vS1C_EENS_8epilogue10collective18CollectiveEpilogueINS1E_23Sm100TmaWarpSpecializedILi4ELi2ELi32ELb1ELb0EEEJNS5_IJSG_SG_SH_EEENS5_IJNST_ISG_SC_EENST_INSA_ILi32EEESC_EEEEESJ_SK_SJ_SK_NS1E_6fusion15FusionCallbacksIS1I_NS1O_13LinCombEltActINS1E_6thread7SigmoidESJ_fSJ_fLNS_15FloatRoundStyleE2EEES1J_S1N_JEEENS4_5SM1004TMEM4LOAD26SM100_TMEM_LOAD_32dp32b32xENS4_13SM90_TMA_LOADENS12_INS13_ILi2ELi4ELi3EEES16_NST_INS5_IJS17_S1L_EEENS5_IJS1L_SC_EEEEEEENS4_39AutoVectorizingCopyWithAssumedAlignmentILi128EEENS4_14SM90_TMA_STOREES25_S27_S27_EEEvvEEEEvNT_6ParamsE:
        .type           _ZN7cutlass13device_kernelINS_4gemm6kernel13GemmUniversalIN4cute5tupleIJiiiiEEENS1_10collective13CollectiveMmaINS1_35MainloopSm100TmaUmmaWarpSpecializedILi8ELi2ELi4ENS5_IJNS4_1CILi2EEENSA_ILi1EEESC_EEEEENS5_IJNSA_ILi256EEENSA_ILi128EEENSA_ILi64EEEEEENS_6half_tENS5_IJlSC_lEEESJ_SK_NS4_8TiledMMAINS4_8MMA_AtomIJNS4_26SM100_MMA_F16BF16_2x1SM_SSISJ_SJ_fLi256ELi128ELNS4_4UMMA5MajorE0ELSP_0ELNSO_7ScaleInE0ELSQ_0EEEEEENS4_6LayoutINS5_IJSC_SC_SC_EEENS5_IJNSA_ILi0EEESV_SV_EEEEENS5_IJNS4_10UnderscoreESY_SY_EEEEENS4_18SM100_TMA_2SM_LOADENS4_14ComposedLayoutINS4_7SwizzleILi3ELi4ELi3EEENS4_18smem_ptr_flag_bitsILi16EEENST_INS5_IJNSA_ILi8EEESH_EEENS5_IJSH_SC_EEEEEEEvNS4_8identityES11_S1B_vS1C_EENS_8epilogue10collective18CollectiveEpilogueINS1E_23Sm100TmaWarpSpecializedILi4ELi2ELi32ELb1ELb0EEEJNS5_IJSG_SG_SH_EEENS5_IJNST_ISG_SC_EENST_INSA_ILi32EEESC_EEEEESJ_SK_SJ_SK_NS1E_6fusion15FusionCallbacksIS1I_NS1O_13LinCombEltActINS1E_6thread7SigmoidESJ_fSJ_fLNS_15FloatRoundStyleE2EEES1J_S1N_JEEENS4_5SM1004TMEM4LOAD26SM100_TMEM_LOAD_32dp32b32xENS4_13SM90_TMA_LOADENS12_INS13_ILi2ELi4ELi3EEES16_NST_INS5_IJS17_S1L_EEENS5_IJS1L_SC_EEEEEEENS4_39AutoVectorizingCopyWithAssumedAlignmentILi128EEENS4_14SM90_TMA_STOREES25_S27_S27_EEEvvEEEEvNT_6ParamsE,@function
        .size           _ZN7cutlass13device_kernelINS_4gemm6kernel13GemmUniversalIN4cute5tupleIJiiiiEEENS1_10collective13CollectiveMmaINS1_35MainloopSm100TmaUmmaWarpSpecializedILi8ELi2ELi4ENS5_IJNS4_1CILi2EEENSA_ILi1EEESC_EEEEENS5_IJNSA_ILi256EEENSA_ILi128EEENSA_ILi64EEEEEENS_6half_tENS5_IJlSC_lEEESJ_SK_NS4_8TiledMMAINS4_8MMA_AtomIJNS4_26SM100_MMA_F16BF16_2x1SM_SSISJ_SJ_fLi256ELi128ELNS4_4UMMA5MajorE0ELSP_0ELNSO_7ScaleInE0ELSQ_0EEEEEENS4_6LayoutINS5_IJSC_SC_SC_EEENS5_IJNSA_ILi0EEESV_SV_EEEEENS5_IJNS4_10UnderscoreESY_SY_EEEEENS4_18SM100_TMA_2SM_LOADENS4_14ComposedLayoutINS4_7SwizzleILi3ELi4ELi3EEENS4_18smem_ptr_flag_bitsILi16EEENST_INS5_IJNSA_ILi8EEESH_EEENS5_IJSH_SC_EEEEEEEvNS4_8identityES11_S1B_vS1C_EENS_8epilogue10collective18CollectiveEpilogueINS1E_23Sm100TmaWarpSpecializedILi4ELi2ELi32ELb1ELb0EEEJNS5_IJSG_SG_SH_EEENS5_IJNST_ISG_SC_EENST_INSA_ILi32EEESC_EEEEESJ_SK_SJ_SK_NS1E_6fusion15FusionCallbacksIS1I_NS1O_13LinCombEltActINS1E_6thread7SigmoidESJ_fSJ_fLNS_15FloatRoundStyleE2EEES1J_S1N_JEEENS4_5SM1004TMEM4LOAD26SM100_TMEM_LOAD_32dp32b32xENS4_13SM90_TMA_LOADENS12_INS13_ILi2ELi4ELi3EEES16_NST_INS5_IJS17_S1L_EEENS5_IJS1L_SC_EEEEEEENS4_39AutoVectorizingCopyWithAssumedAlignmentILi128EEENS4_14SM90_TMA_STOREES25_S27_S27_EEEvvEEEEvNT_6ParamsE,(.L_x_293 - _ZN7cutlass13device_kernelINS_4gemm6kernel13GemmUniversalIN4cute5tupleIJiiiiEEENS1_10collective13CollectiveMmaINS1_35MainloopSm100TmaUmmaWarpSpecializedILi8ELi2ELi4ENS5_IJNS4_1CILi2EEENSA_ILi1EEESC_EEEEENS5_IJNSA_ILi256EEENSA_ILi128EEENSA_ILi64EEEEEENS_6half_tENS5_IJlSC_lEEESJ_SK_NS4_8TiledMMAINS4_8MMA_AtomIJNS4_26SM100_MMA_F16BF16_2x1SM_SSISJ_SJ_fLi256ELi128ELNS4_4UMMA5MajorE0ELSP_0ELNSO_7ScaleInE0ELSQ_0EEEEEENS4_6LayoutINS5_IJSC_SC_SC_EEENS5_IJNSA_ILi0EEESV_SV_EEEEENS5_IJNS4_10UnderscoreESY_SY_EEEEENS4_18SM100_TMA_2SM_LOADENS4_14ComposedLayoutINS4_7SwizzleILi3ELi4ELi3EEENS4_18smem_ptr_flag_bitsILi16EEENST_INS5_IJNSA_ILi8EEESH_EEENS5_IJSH_SC_EEEEEEEvNS4_8identityES11_S1B_vS1C_EENS_8epilogue10collective18CollectiveEpilogueINS1E_23Sm100TmaWarpSpecializedILi4ELi2ELi32ELb1ELb0EEEJNS5_IJSG_SG_SH_EEENS5_IJNST_ISG_SC_EENST_INSA_ILi32EEESC_EEEEESJ_SK_SJ_SK_NS1E_6fusion15FusionCallbacksIS1I_NS1O_13LinCombEltActINS1E_6thread7SigmoidESJ_fSJ_fLNS_15FloatRoundStyleE2EEES1J_S1N_JEEENS4_5SM1004TMEM4LOAD26SM100_TMEM_LOAD_32dp32b32xENS4_13SM90_TMA_LOADENS12_INS13_ILi2ELi4ELi3EEES16_NST_INS5_IJS17_S1L_EEENS5_IJS1L_SC_EEEEEEENS4_39AutoVectorizingCopyWithAssumedAlignmentILi128EEENS4_14SM90_TMA_STOREES25_S27_S27_EEEvvEEEEvNT_6ParamsE)
        .other          _ZN7cutlass13device_kernelINS_4gemm6kernel13GemmUniversalIN4cute5tupleIJiiiiEEENS1_10collective13CollectiveMmaINS1_35MainloopSm100TmaUmmaWarpSpecializedILi8ELi2ELi4ENS5_IJNS4_1CILi2EEENSA_ILi1EEESC_EEEEENS5_IJNSA_ILi256EEENSA_ILi128EEENSA_ILi64EEEEEENS_6half_tENS5_IJlSC_lEEESJ_SK_NS4_8TiledMMAINS4_8MMA_AtomIJNS4_26SM100_MMA_F16BF16_2x1SM_SSISJ_SJ_fLi256ELi128ELNS4_4UMMA5MajorE0ELSP_0ELNSO_7ScaleInE0ELSQ_0EEEEEENS4_6LayoutINS5_IJSC_SC_SC_EEENS5_IJNSA_ILi0EEESV_SV_EEEEENS5_IJNS4_10UnderscoreESY_SY_EEEEENS4_18SM100_TMA_2SM_LOADENS4_14ComposedLayoutINS4_7SwizzleILi3ELi4ELi3EEENS4_18smem_ptr_flag_bitsILi16EEENST_INS5_IJNSA_ILi8EEESH_EEENS5_IJSH_SC_EEEEEEEvNS4_8identityES11_S1B_vS1C_EENS_8epilogue10collective18CollectiveEpilogueINS1E_23Sm100TmaWarpSpecializedILi4ELi2ELi32ELb1ELb0EEEJNS5_IJSG_SG_SH_EEENS5_IJNST_ISG_SC_EENST_INSA_ILi32EEESC_EEEEESJ_SK_SJ_SK_NS1E_6fusion15FusionCallbacksIS1I_NS1O_13LinCombEltActINS1E_6thread7SigmoidESJ_fSJ_fLNS_15FloatRoundStyleE2EEES1J_S1N_JEEENS4_5SM1004TMEM4LOAD26SM100_TMEM_LOAD_32dp32b32xENS4_13SM90_TMA_LOADENS12_INS13_ILi2ELi4ELi3EEES16_NST_INS5_IJS17_S1L_EEENS5_IJS1L_SC_EEEEEEENS4_39AutoVectorizingCopyWithAssumedAlignmentILi128EEENS4_14SM90_TMA_STOREES25_S27_S27_EEEvvEEEEvNT_6ParamsE,@"STO_CUDA_ENTRY STV_DEFAULT"
_ZN7cutlass13device_kernelINS_4gemm6kernel13GemmUniversalIN4cute5tupleIJiiiiEEENS1_10collective13CollectiveMmaINS1_35MainloopSm100TmaUmmaWarpSpecializedILi8ELi2ELi4ENS5_IJNS4_1CILi2EEENSA_ILi1EEESC_EEEEENS5_IJNSA_ILi256EEENSA_ILi128EEENSA_ILi64EEEEEENS_6half_tENS5_IJlSC_lEEESJ_SK_NS4_8TiledMMAINS4_8MMA_AtomIJNS4_26SM100_MMA_F16BF16_2x1SM_SSISJ_SJ_fLi256ELi128ELNS4_4UMMA5MajorE0ELSP_0ELNSO_7ScaleInE0ELSQ_0EEEEEENS4_6LayoutINS5_IJSC_SC_SC_EEENS5_IJNSA_ILi0EEESV_SV_EEEEENS5_IJNS4_10UnderscoreESY_SY_EEEEENS4_18SM100_TMA_2SM_LOADENS4_14ComposedLayoutINS4_7SwizzleILi3ELi4ELi3EEENS4_18smem_ptr_flag_bitsILi16EEENST_INS5_IJNSA_ILi8EEESH_EEENS5_IJSH_SC_EEEEEEEvNS4_8identityES11_S1B_vS1C_EENS_8epilogue10collective18CollectiveEpilogueINS1E_23Sm100TmaWarpSpecializedILi4ELi2ELi32ELb1ELb0EEEJNS5_IJSG_SG_SH_EEENS5_IJNST_ISG_SC_EENST_INSA_ILi32EEESC_EEEEESJ_SK_SJ_SK_NS1E_6fusion15FusionCallbacksIS1I_NS1O_13LinCombEltActINS1E_6thread7SigmoidESJ_fSJ_fLNS_15FloatRoundStyleE2EEES1J_S1N_JEEENS4_5SM1004TMEM4LOAD26SM100_TMEM_LOAD_32dp32b32xENS4_13SM90_TMA_LOADENS12_INS13_ILi2ELi4ELi3EEES16_NST_INS5_IJS17_S1L_EEENS5_IJS1L_SC_EEEEEEENS4_39AutoVectorizingCopyWithAssumedAlignmentILi128EEENS4_14SM90_TMA_STOREES25_S27_S27_EEEvvEEEEvNT_6ParamsE:
[----:B------:R-:W1:Y:S01]  /*0000*/  LDC R1, c[0x0][0x37c] ;  /* 0x0000df00ff017b82 */ /* 0x000e620000000800 */
[----:B------:R-:W2:Y:S01]  /*0010*/  S2R R121, SR_TID.X ;  /* 0x0000000000797919 */ /* 0x000ea20000002100 */
[----:B------:R-:W3:Y:S06]  /*0020*/  LDCU.64 UR8, c[0x0][0x890] ;  /* 0x00011200ff0877ac */ /* 0x000eec0008000a00 */
[----:B------:R-:W4:Y:S01]  /*0030*/  S2UR UR37, SR_CgaCtaId ;  /* 0x00000000002579c3 */ /* 0x000f220000008800 */
[----:B------:R-:W-:Y:S02]  /*0040*/  PRMT R101, RZ, 0x7610, R101 ;  /* 0x00007610ff657816 */ /* 0x000fe40000000065 */
[----:B------:R-:W-:Y:S01]  /*0050*/  ELECT P0, URZ, PT ;  /* 0x0000000000ff782f */ /* 0x000fe20003800000 */
[----:B------:R-:W1:Y:S01]  /*0060*/  LDCU.64 UR38, c[0x0][0x358] ;  /* 0x00006b00ff2677ac */ /* 0x000e620008000a00 */
[----:B---3--:R-:W-:-:S04]  /*0070*/  UISETP.NE.U32.AND UP2, UPT, UR8, URZ, UPT ;  /* 0x000000ff0800728c */ /* 0x008fc8000bf45070 */
[----:B------:R-:W-:Y:S02]  /*0080*/  UISETP.NE.AND.EX UP2, UPT, UR9, URZ, UPT, UP2 ;  /* 0x000000ff0900728c */ /* 0x000fe4000bf45320 */
[----:B----4-:R-:W-:Y:S02]  /*0090*/  ULOP3.LUT UR5, UR37, 0x1, URZ, 0xc0, !UPT ;  /* 0x0000000125057892 */ /* 0x010fe4000f8ec0ff */
[----:B------:R-:W-:Y:S01]  /*00a0*/  ULOP3.LUT UR4, UR37, 0x1, URZ, 0x3c, !UPT ;  /* 0x0000000125047892 */ /* 0x000fe2000f8e3cff */
[----:B--2---:R-:W-:-:S05]  /*00b0*/  SHF.R.U32.HI R124, RZ, 0x5, R121 ;  /* 0x00000005ff7c7819 */ /* 0x004fca0000011679 */
[----:B------:R-:W2:Y:S02]  /*00c0*/  SHFL.IDX PT, R0, R124, RZ, 0x1f ;  /* 0x00001fff7c007589 */ /* 0x000ea400000e0000 */
[----:B--2---:R-:W-:Y:S01]  /*00d0*/  R2UR UR10, R0 ;  /* 0x00000000000a72ca */ /* 0x004fe200000e0000 */
[----:B-1----:R-:W-:Y:S05]  /*00e0*/  BRA.U UP2, `(.L_x_0) ;  /* 0x00000001022c7547 */ /* 0x002fea000b800000 */
[----:B------:R-:W1:Y:S02]  /*00f0*/  LDCU.64 UR6, c[0x0][0x888] ;  /* 0x00011100ff0677ac */ /* 0x000e640008000a00 */
[----:B-1----:R-:W-:-:S04]  /*0100*/  UISETP.NE.U32.AND UP0, UPT, UR6, URZ, UPT ;  /* 0x000000ff0600728c */ /* 0x002fc8000bf05070 */
[----:B------:R-:W-:-:S09]  /*0110*/  UISETP.NE.AND.EX UP0, UPT, UR7, URZ, UPT, UP0 ;  /* 0x000000ff0700728c */ /* 0x000fd2000bf05300 */
[----:B------:R-:W-:Y:S05]  /*0120*/  BRA.U !UP0, `(.L_x_1) ;  /* 0x0000000108107547 */ /* 0x000fea000b800000 */
[----:B------:R-:W1:Y:S02]  /*0130*/  LDC.64 R2, c[0x0][0x888] ;  /* 0x00022200ff027b82 */ /* 0x000e640000000a00 */
[----:B-1----:R1:W5:Y:S01]  /*0140*/  LDG.E R63, desc[UR38][R2.64] ;  /* 0x00000026023f7981 */ /* 0x002362000c1e1900 */
[----:B------:R-:W-:Y:S01]  /*0150*/  HFMA2 R101, -RZ, RZ, 0, 5.9604644775390625e-08 ;  /* 0x00000001ff657431 */ /* 0x000fe200000001ff */
[----:B------:R-:W-:Y:S05]  /*0160*/  BRA `(.L_x_0) ;  /* 0x00000000000c7947 */ /* 0x000fea0003800000 */
.L_x_1:
[----:B------:R-:W1:Y:S01]  /*0170*/  LDCU UR6, c[0x0][0x880] ;  /* 0x00011000ff0677ac */ /* 0x000e620008000800 */
[----:B------:R-:W-:Y:S01]  /*0180*/  HFMA2 R101, -RZ, RZ, 0, 5.9604644775390625e-08 ;  /* 0x00000001ff657431 */ /* 0x000fe200000001ff */
[----:B-1----:R-:W-:-:S07]  /*0190*/  MOV R63, UR6 ;  /* 0x00000006003f7c02 */ /* 0x002fce0008000f00 */
.L_x_0:
[----:B------:R-:W2:Y:S02]  /*01a0*/  LDCU.64 UR6, c[0x0][0x8b0] ;  /* 0x00011600ff0677ac */ /* 0x000ea40008000a00 */
[----:B--2---:R-:W-:-:S04]  /*01b0*/  UISETP.NE.U32.AND UP0, UPT, UR6, URZ, UPT ;  /* 0x000000ff0600728c */ /* 0x004fc8000bf05070 */
[----:B------:R-:W-:-:S09]  /*01c0*/  UISETP.NE.AND.EX UP0, UPT, UR7, URZ, UPT, UP0 ;  /* 0x000000ff0700728c */ /* 0x000fd2000bf05300 */
[----:B------:R-:W-:Y:S05]  /*01d0*/  BRA.U UP0, `(.L_x_2) ;  /* 0x0000000100247547 */ /* 0x000fea000b800000 */
[----:B------:R-:W2:Y:S02]  /*01e0*/  LDCU.64 UR6, c[0x0][0x8a8] ;  /* 0x00011500ff0677ac */ /* 0x000ea40008000a00 */
[----:B--2---:R-:W-:-:S04]  /*01f0*/  UISETP.NE.U32.AND UP0, UPT, UR6, URZ, UPT ;  /* 0x000000ff0600728c */ /* 0x004fc8000bf05070 */
[----:B------:R-:W-:-:S09]  /*0200*/  UISETP.NE.AND.EX UP0, UPT, UR7, URZ, UPT, UP0 ;  /* 0x000000ff0700728c */ /* 0x000fd2000bf05300 */
[----:B------:R-:W-:Y:S05]  /*0210*/  BRA.U !UP0, `(.L_x_3) ;  /* 0x00000001080c7547 */ /* 0x000fea000b800000 */
[----:B------:R-:W2:Y:S02]  /*0220*/  LDC.64 R42, c[0x0][0x8a8] ;  /* 0x00022a00ff2a7b82 */ /* 0x000ea40000000a00 */
[----:B--2---:R2:W5:Y:S01]  /*0230*/  LDG.E R42, desc[UR38][R42.64] ;  /* 0x000000262a2a7981 */ /* 0x004562000c1e1900 */
[----:B------:R-:W-:Y:S05]  /*0240*/  BRA `(.L_x_2) ;  /* 0x0000000000087947 */ /* 0x000fea0003800000 */
.L_x_3:
[----:B------:R-:W2:Y:S02]  /*0250*/  LDCU UR6, c[0x0][0x8a0] ;  /* 0x00011400ff0677ac */ /* 0x000ea40008000800 */
[----:B--2---:R-:W-:Y:S02]  /*0260*/  MOV R42, UR6 ;  /* 0x00000006002a7c02 */ /* 0x004fe40008000f00 */
.L_x_2:
[----:B------:R-:W-:Y:S01]  /*0270*/  IMAD.U32 R0, RZ, RZ, UR10 ;  /* 0x0000000aff007e24 */ /* 0x000fe2000f8e00ff */
[----:B------:R-:W-:Y:S04]  /*0280*/  BSSY.RECONVERGENT B0, `(.L_x_4) ;  /* 0x000000c000007945 */ /* 0x000fe80003800200 */
[C---:B------:R-:W-:Y:S02]  /*0290*/  ISETP.NE.OR P2, PT, R0.reuse, 0x1, !P0 ;  /* 0x000000010000780c */ /* 0x040fe40004745670 */
[----:B------:R-:W-:-:S11]  /*02a0*/  ISETP.NE.OR P1, PT, R0, 0x3, !P0 ;  /* 0x000000030000780c */ /* 0x000fd60004725670 */
[----:B------:R-:W-:Y:S05]  /*02b0*/  @P2 BRA `(.L_x_5) ;  /* 0x0000000000202947 */ /* 0x000fea0003800000 */
[----:B------:R-:W3:Y:S02]  /*02c0*/  LDCU.64 UR6, c[0x0][0x348] ;  /* 0x00006900ff0677ac */ /* 0x000ee40008000a00 */
[----:B---3--:R-:W-:Y:S02]  /*02d0*/  UIADD3 UR12, UP1, UPT, UR6, 0x80, URZ ;  /* 0x00000080060c7890 */ /* 0x008fe4000ff3e0ff */
[----:B------:R-:W-:Y:S02]  /*02e0*/  UIADD3 UR6, UP0, UPT, UR6, 0x180, URZ ;  /* 0x0000018006067890 */ /* 0x000fe4000ff1e0ff */
[----:B------:R-:W-:Y:S02]  /*02f0*/  UIADD3.X UR13, UPT, UPT, URZ, UR7, URZ, UP1, !UPT ;  /* 0x00000007ff0d7290 */ /* 0x000fe40008ffe4ff */
[----:B------:R-:W-:-:S07]  /*0300*/  UIADD3.X UR7, UPT, UPT, URZ, UR7, URZ, UP0, !UPT ;  /* 0x00000007ff077290 */ /* 0x000fce00087fe4ff */
[----:B------:R3:W-:Y:S02]  /*0310*/  UTMACCTL.PF [UR12] ;  /* 0x000000000c0079b9 */ /* 0x0007e40008040000 */
[----:B------:R3:W-:Y:S02]  /*0320*/  UTMACCTL.PF [UR6] ;  /* 0x00000000060079b9 */ /* 0x0007e40008040000 */
[----:B---3--:R-:W-:Y:S01]  /*0330*/  NOP ;  /* 0x0000000000007918 */ /* 0x008fe20000000000 */
.L_x_5:
[----:B------:R-:W-:Y:S05]  /*0340*/  BSYNC.RECONVERGENT B0 ;  /* 0x0000000000007941 */ /* 0x000fea0003800200 */
.L_x_4:
[----:B------:R-:W-:Y:S04]  /*0350*/  BSSY.RECONVERGENT B0, `(.L_x_6) ;  /* 0x000000a000007945 */ /* 0x000fe80003800200 */
        /* <DEDUP_REMOVED lines=9> */
.L_x_7:
[----:B------:R-:W-:Y:S05]  /*03f0*/  BSYNC.RECONVERGENT B0 ;  /* 0x0000000000007941 */ /* 0x000fea0003800200 */
.L_x_6:
[----:B------:R-:W3:Y:S01]  /*0400*/  LDCU.64 UR6, c[0x0][0x888] ;  /* 0x00011100ff0677ac */ /* 0x000ee20008000a00 */
[----:B------:R-:W-:Y:S02]  /*0410*/  UISETP.EQ.U32.AND UP1, UPT, UR8, URZ, UPT ;  /* 0x000000ff0800728c */ /* 0x000fe4000bf22070 */
[----:B------:R-:W-:Y:S02]  /*0420*/  UPLOP3.LUT UP5, UPT, UPT, UPT, UPT, 0x40, 0x4 ;  /* 0x000000000004789c */ /* 0x000fe40003fae870 */
[----:B---3--:R-:W-:-:S04]  /*0430*/  UISETP.NE.U32.AND UP0, UPT, UR6, URZ, UPT ;  /* 0x000000ff0600728c */ /* 0x008fc8000bf05070 */
[----:B------:R-:W-:-:S04]  /*0440*/  UISETP.NE.AND.EX UP0, UPT, UR7, URZ, UPT, UP0 ;  /* 0x000000ff0700728c */ /* 0x000fc8000bf05300 */
[----:B------:R-:W-:-:S04]  /*0450*/  UISETP.EQ.OR.EX UP3, UPT, UR9, URZ, !UP0, UP1 ;  /* 0x000000ff0900728c */ /* 0x000fc8000c762710 */
[----:B------:R-:W-:-:S05]  /*0460*/  UP2UR UR45, UPR, URZ, 0x8 ;  /* 0x00000008ff2d7883 */ /* 0x000fca0008000000 */
[----:B------:R-:W-:Y:S07]  /*0470*/  BRA.U !UP3, `(.L_x_8) ;  /* 0x000000010b147547 */ /* 0x000fee000b800000 */
[----:B------:R-:W-:Y:S01]  /*0480*/  PLOP3.LUT P2, PT, PT, PT, UP2, 0x80, 0x8 ;  /* 0x000000000008781c */ /* 0x000fe20003f4f028 */
[----:B------:R-:W-:-:S12]  /*0490*/  UPLOP3.LUT UP5, UPT, UPT, UPT, UP0, 0x40, 0x4 ;  /* 0x000000000004789c */ /* 0x000fd80003fae800 */
[----:B-----5:R-:W-:-:S13]  /*04a0*/  @!P2 FSETP.EQ.AND P1, PT, R63, RZ, PT ;  /* 0x000000ff3f00a20b */ /* 0x020fda0003f22000 */
[----:B------:R-:W-:Y:S01]  /*04b0*/  @!P2 VOTEU.ANY UP1, P1 ;  /* 0x0000000000ffa886 */ /* 0x000fe20000820100 */
[----:B------:R-:W-:-:S11]  /*04c0*/  @!UP2 UPLOP3.LUT UP5, UPT, UPT, UPT, UP1, 0x80, 0x8 ;  /* 0x000000000008a89c */ /* 0x000fd60003faf010 */
.L_x_8:
[----:B------:R-:W3:Y:S01]  /*04d0*/  SHFL.IDX PT, R0, R124, RZ, 0x1f ;  /* 0x00001fff7c007589 */ /* 0x000ee200000e0000 */
[----:B------:R-:W-:-:S04]  /*04e0*/  UISETP.NE.AND UP1, UPT, UR10, 0x2, UPT ;  /* 0x000000020a00788c */ /* 0x000fc8000bf25270 */
[----:B------:R-:W-:Y:S02]  /*04f0*/  UISETP.EQ.AND UP2, UPT, UR5, URZ, !UP1 ;  /* 0x000000ff0500728c */ /* 0x000fe4000cf42270 */
[----:B------:R-:W-:-:S04]  /*0500*/  USEL UR6, URZ, 0x1, UP1 ;  /* 0x00000001ff067887 */ /* 0x000fc80008800000 */
[----:B------:R-:W-:Y:S02]  /*0510*/  PLOP3.LUT P5, PT, P0, PT, UP2, 0x80, 0x8 ;  /* 0x000000000008781c */ /* 0x000fe400007af028 */
[----:B---3--:R-:W-:-:S13]  /*0520*/  ISETP.NE.AND P1, PT, R0, RZ, PT ;  /* 0x000000ff0000720c */ /* 0x008fda0003f25270 */
[----:B------:R-:W-:Y:S05]  /*0530*/  @P1 BRA `(.L_x_9) ;  /* 0x0000000000641947 */ /* 0x000fea0003800000 */
[----:B------:R-:W-:Y:S01]  /*0540*/  UMOV UR8, 0x400 ;  /* 0x0000040000087882 */ /* 0x000fe20000000000 */
[----:B------:R-:W-:Y:S01]  /*0550*/  UMOV UR7, 0x1 ;  /* 0x0000000100077882 */ /* 0x000fe20000000000 */
[----:B------:R-:W-:Y:S02]  /*0560*/  ULEA UR8, UR37, UR8, 0x18 ;  /* 0x0000000825087291 */ /* 0x000fe4000f8ec0ff */
[----:B------:R-:W-:-:S04]  /*0570*/  UIADD3 UR12, UPT, UPT, -UR7, 0x100000, URZ ;  /* 0x00100000070c7890 */ /* 0x000fc8000fffe1ff */
[----:B------:R-:W-:Y:S02]  /*0580*/  USHF.L.U32 UR13, UR12, 0xb, URZ ;  /* 0x0000000b0c0d7899 */ /* 0x000fe400080006ff */
[----:B------:R-:W-:Y:S01]  /*0590*/  USHF.L.U32 UR12, UR12, 0x1, URZ ;  /* 0x000000010c0c7899 */ /* 0x000fe200080006ff */
[----:B------:R-:W-:Y:S01]  /*05a0*/  ELECT P1, URZ, PT ;  /* 0x0000000000ff782f */ /* 0x000fe20003820000 */
[----:B------:R-:W3:Y:S10]  /*05b0*/  FENCE.VIEW.ASYNC.S ;  /* 0x00000000000073c6 */ /* 0x000ef40000000000 */
[----:B---3--:R3:W4:Y:S01]  /*05c0*/  SYNCS.EXCH.64 URZ, [UR8], UR12 ;  /* 0x0000000c08ff75b2 */ /* 0x0087220008000100 */
[----:B------:R3:W1:Y:S01]  /*05d0*/  SYNCS.EXCH.64 URZ, [UR8+0x40], UR12 ;  /* 0x0000400c08ff75b2 */ /* 0x0006620008000100 */
        /* <DEDUP_REMOVED lines=13> */
[----:B------:R3:W1:Y:S02]  /*06b0*/  SYNCS.EXCH.64 URZ, [UR8+0x78], UR12 ;  /* 0x0000780c08ff75b2 */ /* 0x0006640008000100 */
[----:B---3--:R-:W-:Y:S01]  /*06c0*/  NOP ;  /* 0x0000000000007918 */ /* 0x008fe20000000000 */
.L_x_9:
[----:B------:R-:W3:Y:S01]  /*06d0*/  SHFL.IDX PT, R0, R124, RZ, 0x1f ;  /* 0x00001fff7c007589 */ /* 0x000ee200000e0000 */
[----:B------:R-:W-:Y:S01]  /*06e0*/  NOP ;  /* 0x0000000000007918 */ /* 0x000fe20000000000 */
[----:B---3--:R-:W-:-:S13]  /*06f0*/  ISETP.NE.AND P1, PT, R0, 0x1, PT ;  /* 0x000000010000780c */ /* 0x008fda0003f25270 */
[----:B------:R-:W-:Y:S05]  /*0700*/  @P1 BRA `(.L_x_10) ;  /* 0x0000000000541947 */ /* 0x000fea0003800000 */
[----:B------:R-:W-:Y:S01]  /*0710*/  UMOV UR9, 0x400 ;  /* 0x0000040000097882 */ /* 0x000fe20000000000 */
[----:B------:R-:W-:Y:S01]  /*0720*/  UMOV UR8, 0x20 ;  /* 0x0000002000087882 */ /* 0x000fe20000000000 */
[----:B------:R-:W-:Y:S01]  /*0730*/  UMOV UR7, 0x80 ;  /* 0x0000008000077882 */ /* 0x000fe20000000000 */
[----:B------:R-:W-:Y:S02]  /*0740*/  ULEA UR9, UR37, UR9, 0x18 ;  /* 0x0000000925097291 */ /* 0x000fe4000f8ec0ff */
[----:B------:R-:W-:-:S04]  /*0750*/  UIADD3 UR12, UPT, UPT, -UR8, 0x100000, URZ ;  /* 0x00100000080c7890 */ /* 0x000fc8000fffe1ff */
[----:B------:R-:W-:Y:S02]  /*0760*/  USHF.L.U32 UR13, UR12, 0xb, URZ ;  /* 0x0000000b0c0d7899 */ /* 0x000fe400080006ff */
[----:B------:R-:W-:Y:S02]  /*0770*/  USHF.L.U32 UR12, UR12, 0x1, URZ ;  /* 0x000000010c0c7899 */ /* 0x000fe400080006ff */
[----:B------:R-:W-:-:S04]  /*0780*/  UIADD3 UR14, UPT, UPT, -UR7, 0x100000, URZ ;  /* 0x00100000070e7890 */ /* 0x000fc8000fffe1ff */
[----:B------:R-:W-:Y:S02]  /*0790*/  USHF.L.U32 UR15, UR14, 0xb, URZ ;  /* 0x0000000b0e0f7899 */ /* 0x000fe400080006ff */
[----:B------:R-:W-:Y:S01]  /*07a0*/  USHF.L.U32 UR14, UR14, 0x1, URZ ;  /* 0x000000010e0e7899 */ /* 0x000fe200080006ff */
[----:B------:R-:W-:Y:S01]  /*07b0*/  ELECT P1, URZ, PT ;  /* 0x0000000000ff782f */ /* 0x000fe20003820000 */
[----:B------:R-:W3:Y:S02]  /*07c0*/  FENCE.VIEW.ASYNC.S ;  /* 0x00000000000073c6 */ /* 0x000ee40000000000 */
[----:B---3--:R3:W1:Y:S08]  /*07d0*/  SYNCS.EXCH.64 URZ, [UR9+0x80], UR12 ;  /* 0x0000800c09ff75b2 */ /* 0x0086700008000100 */
[----:B------:R3:W1:Y:S01]  /*07e0*/  SYNCS.EXCH.64 URZ, [UR9+0xa0], UR14 ;  /* 0x0000a00e09ff75b2 */ /* 0x0006620008000100 */
[----:B------:R3:W1:Y:S01]  /*07f0*/  SYNCS.EXCH.64 URZ, [UR9+0x88], UR12 ;  /* 0x0000880c09ff75b2 */ /* 0x0006620008000100 */
[----:B------:R3:W1:Y:S01]  /*0800*/  SYNCS.EXCH.64 URZ, [UR9+0xa8], UR14 ;  /* 0x0000a80e09ff75b2 */ /* 0x0006620008000100 */
[----:B------:R3:W1:Y:S01]  /*0810*/  SYNCS.EXCH.64 URZ, [UR9+0x90], UR12 ;  /* 0x0000900c09ff75b2 */ /* 0x0006620008000100 */
[----:B------:R3:W1:Y:S01]  /*0820*/  SYNCS.EXCH.64 URZ, [UR9+0xb0], UR14 ;  /* 0x0000b00e09ff75b2 */ /* 0x0006620008000100 */
[----:B------:R3:W1:Y:S01]  /*0830*/  SYNCS.EXCH.64 URZ, [UR9+0x98], UR12 ;  /* 0x0000980c09ff75b2 */ /* 0x0006620008000100 */
[----:B------:R3:W1:Y:S01]  /*0840*/  SYNCS.EXCH.64 URZ, [UR9+0xb8], UR14 ;  /* 0x0000b80e09ff75b2 */ /* 0x0006620008000100 */
[----:B------:R-:W-:Y:S01]  /*0850*/  NOP ;  /* 0x0000000000007918 */ /* 0x000fe20000000000 */
.L_x_10:
[----:B------:R-:W2:Y:S01]  /*0860*/  SHFL.IDX PT, R0, R124, RZ, 0x1f ;  /* 0x00001fff7c007589 */ /* 0x000ea200000e0000 */
[----:B------:R-:W-:Y:S01]  /*0870*/  NOP ;  /* 0x0000000000007918 */ /* 0x000fe20000000000 */
[----:B--2---:R-:W-:-:S13]  /*0880*/  ISETP.NE.AND P1, PT, R0, 0x3, PT ;  /* 0x000000030000780c */ /* 0x004fda0003f25270 */
[----:B------:R-:W-:Y:S05]  /*0890*/  @P1 BRA `(.L_x_11) ;  /* 0x00000000002c1947 */ /* 0x000fea0003800000 */
[----:B------:R-:W-:Y:S01]  /*08a0*/  UMOV UR8, 0x400 ;  /* 0x0000040000087882 */ /* 0x000fe20000000000 */
[----:B------:R-:W-:Y:S01]  /*08b0*/  UMOV UR7, 0x20 ;  /* 0x0000002000077882 */ /* 0x000fe20000000000 */
[----:B------:R-:W-:Y:S02]  /*08c0*/  ULEA UR8, UR37, UR8, 0x18 ;  /* 0x0000000825087291 */ /* 0x000fe4000f8ec0ff */
[----:B---3--:R-:W-:-:S04]  /*08d0*/  UIADD3 UR12, UPT, UPT, -UR7, 0x100000, URZ ;  /* 0x00100000070c7890 */ /* 0x008fc8000fffe1ff */
[----:B------:R-:W-:Y:S02]  /*08e0*/  USHF.L.U32 UR13, UR12, 0xb, URZ ;  /* 0x0000000b0c0d7899 */ /* 0x000fe400080006ff */
[----:B------:R-:W-:Y:S01]  /*08f0*/  USHF.L.U32 UR12, UR12, 0x1, URZ ;  /* 0x000000010c0c7899 */ /* 0x000fe200080006ff */
[----:B------:R-:W-:Y:S01]  /*0900*/  ELECT P1, URZ, PT ;  /* 0x0000000000ff782f */ /* 0x000fe20003820000 */
[----:B------:R-:W2:Y:S10]  /*0910*/  FENCE.VIEW.ASYNC.S ;  /* 0x00000000000073c6 */ /* 0x000eb40000000000 */
[----:B--2---:R2:W3:Y:S01]  /*0920*/  SYNCS.EXCH.64 URZ, [UR8+0xc0], UR12 ;  /* 0x0000c00c08ff75b2 */ /* 0x0044e20008000100 */
[----:B------:R2:W1:Y:S01]  /*0930*/  SYNCS.EXCH.64 URZ, [UR8+0xc8], UR12 ;  /* 0x0000c80c08ff75b2 */ /* 0x0004620008000100 */
[----:B------:R-:W-:Y:S01]  /*0940*/  NOP ;  /* 0x0000000000007918 */ /* 0x000fe20000000000 */
.L_x_11:
[----:B------:R-:W4:Y:S01]  /*0950*/  SHFL.IDX PT, R0, R124, RZ, 0x1f ;  /* 0x00001fff7c007589 */ /* 0x000f2200000e0000 */
[----:B------:R-:W-:Y:S01]  /*0960*/  NOP ;  /* 0x0000000000007918 */ /* 0x000fe20000000000 */
[----:B----4-:R-:W-:-:S13]  /*0970*/  ISETP.NE.AND P1, PT, R0, 0x4, PT ;  /* 0x000000040000780c */ /* 0x010fda0003f25270 */
[----:B------:R-:W-:Y:S05]  /*0980*/  @P1 BRA `(.L_x_12) ;  /* 0x0000000000481947 */ /* 0x000fea0003800000 */
[----:B---3--:R-:W-:Y:S01]  /*0990*/  UMOV UR9, 0x1a0 ;  /* 0x000001a000097882 */ /* 0x008fe20000000000 */
[----:B--2---:R-:W-:Y:S01]  /*09a0*/  UMOV UR8, 0x400 ;  /* 0x0000040000087882 */ /* 0x004fe20000000000 */
[----:B------:R-:W-:Y:S01]  /*09b0*/  USEL UR9, UR9, 0x1e0, UP5 ;  /* 0x000001e009097887 */ /* 0x000fe2000a800000 */
        /* <DEDUP_REMOVED lines=9> */
[----:B------:R-:W2:Y:S02]  /*0a50*/  FENCE.VIEW.ASYNC.S ;  /* 0x00000000000073c6 */ /* 0x000ea40000000000 */
[----:B--2---:R4:W2:Y:S08]  /*0a60*/  SYNCS.EXCH.64 URZ, [UR8+0xd0], UR12 ;  /* 0x0000d00c08ff75b2 */ /* 0x0048b00008000100 */
[----:B------:R4:W3:Y:S01]  /*0a70*/  SYNCS.EXCH.64 URZ, [UR8+0xe0], UR14 ;  /* 0x0000e00e08ff75b2 */ /* 0x0008e20008000100 */
[----:B------:R4:W1:Y:S01]  /*0a80*/  SYNCS.EXCH.64 URZ, [UR8+0xd8], UR12 ;  /* 0x0000d80c08ff75b2 */ /* 0x0008620008000100 */
[----:B------:R4:W1:Y:S02]  /*0a90*/  SYNCS.EXCH.64 URZ, [UR8+0xe8], UR14 ;  /* 0x0000e80e08ff75b2 */ /* 0x0008640008000100 */
[----:B----4-:R-:W-:Y:S01]  /*0aa0*/  NOP ;  /* 0x0000000000007918 */ /* 0x010fe20000000000 */
.L_x_12:
[----:B------:R-:W4:Y:S01]  /*0ab0*/  SHFL.IDX PT, R0, R124, RZ, 0x1f ;  /* 0x00001fff7c007589 */ /* 0x000f2200000e0000 */
[----:B------:R-:W-:Y:S01]  /*0ac0*/  NOP ;  /* 0x0000000000007918 */ /* 0x000fe20000000000 */
[----:B----4-:R-:W-:-:S13]  /*0ad0*/  ISETP.NE.AND P1, PT, R0, 0x5, PT ;  /* 0x000000050000780c */ /* 0x010fda0003f25270 */
[----:B------:R-:W-:Y:S05]  /*0ae0*/  @P1 BRA `(.L_x_13) ;  /* 0x0000000000541947 */ /* 0x000fea0003800000 */
[----:B---3--:R-:W-:Y:S01]  /*0af0*/  UMOV UR9, 0x400 ;  /* 0x0000040000097882 */ /* 0x008fe20000000000 */
[----:B--2---:R-:W-:Y:S01]  /*0b00*/  UMOV UR8, 0x1 ;  /* 0x0000000100087882 */ /* 0x004fe20000000000 */
        /* <DEDUP_REMOVED lines=13> */
[----:B------:R4:W1:Y:S01]  /*0be0*/  SYNCS.EXCH.64 URZ, [UR9+0x118], UR14 ;  /* 0x0001180e09ff75b2 */ /* 0x0008620008000100 */
[----:B------:R4:W1:Y:S01]  /*0bf0*/  SYNCS.EXCH.64 URZ, [UR9+0x100], UR12 ;  /* 0x0001000c09ff75b2 */ /* 0x0008620008000100 */
[----:B------:R4:W1:Y:S01]  /*0c00*/  SYNCS.EXCH.64 URZ, [UR9+0x120], UR14 ;  /* 0x0001200e09ff75b2 */ /* 0x0008620008000100 */
[----:B------:R4:W1:Y:S01]  /*0c10*/  SYNCS.EXCH.64 URZ, [UR9+0x108], UR12 ;  /* 0x0001080c09ff75b2 */ /* 0x0008620008000100 */
[----:B------:R4:W1:Y:S02]  /*0c20*/  SYNCS.EXCH.64 URZ, [UR9+0x128], UR14 ;  /* 0x0001280e09ff75b2 */ /* 0x0008640008000100 */
[----:B----4-:R-:W-:Y:S01]  /*0c30*/  NOP ;  /* 0x0000000000007918 */ /* 0x010fe20000000000 */
.L_x_13:
[----:B------:R-:W4:Y:S01]  /*0c40*/  SHFL.IDX PT, R0, R124, RZ, 0x1f ;  /* 0x00001fff7c007589 */ /* 0x000f2200000e0000 */
[----:B------:R-:W-:Y:S01]  /*0c50*/  ISETP.NE.OR P0, PT, RZ, UR10, !P0 ;  /* 0x0000000aff007c0c */ /* 0x000fe2000c705670 */
[----:B------:R-:W-:Y:S01]  /*0c60*/  NOP ;  /* 0x0000000000007918 */ /* 0x000fe20000000000 */
[----:B----4-:R-:W-:-:S13]  /*0c70*/  ISETP.NE.AND P1, PT, R0, 0x3, PT ;  /* 0x000000030000780c */ /* 0x010fda0003f25270 */
[----:B------:R-:W-:Y:S05]  /*0c80*/  @P1 BRA `(.L_x_14) ;  /* 0x0000000000341947 */ /* 0x000fea0003800000 */
[----:B--2---:R-:W-:Y:S01]  /*0c90*/  UMOV UR8, 0x400 ;  /* 0x0000040000087882 */ /* 0x004fe20000000000 */
[----:B------:R-:W-:Y:S01]  /*0ca0*/  UMOV UR7, 0x20 ;  /* 0x0000002000077882 */ /* 0x000fe20000000000 */
[----:B------:R-:W-:Y:S02]  /*0cb0*/  ULEA UR8, UR37, UR8, 0x18 ;  /* 0x0000000825087291 */ /* 0x000fe4000f8ec0ff */
[----:B---3--:R-:W-:-:S04]  /*0cc0*/  UIADD3 UR12, UPT, UPT, -UR7, 0x100000, URZ ;  /* 0x00100000070c7890 */ /* 0x008fc8000fffe1ff */
[----:B------:R-:W-:Y:S02]  /*0cd0*/  USHF.L.U32 UR13, UR12, 0xb, URZ ;  /* 0x0000000b0c0d7899 */ /* 0x000fe400080006ff */
[----:B------:R-:W-:Y:S01]  /*0ce0*/  USHF.L.U32 UR12, UR12, 0x1, URZ ;  /* 0x000000010c0c7899 */ /* 0x000fe200080006ff */
[----:B------:R-:W-:Y:S01]  /*0cf0*/  ELECT P1, URZ, PT ;  /* 0x0000000000ff782f */ /* 0x000fe20003820000 */
[----:B------:R-:W2:Y:S10]  /*0d00*/  FENCE.VIEW.ASYNC.S ;  /* 0x00000000000073c6 */ /* 0x000eb40000000000 */
[----:B--2---:R4:W2:Y:S01]  /*0d10*/  SYNCS.EXCH.64 URZ, [UR8+0x130], UR12 ;  /* 0x0001300c08ff75b2 */ /* 0x0048a20008000100 */
[----:B------:R4:W3:Y:S01]  /*0d20*/  SYNCS.EXCH.64 URZ, [UR8+0x140], UR12 ;  /* 0x0001400c08ff75b2 */ /* 0x0008e20008000100 */
[----:B------:R4:W1:Y:S01]  /*0d30*/  SYNCS.EXCH.64 URZ, [UR8+0x138], UR12 ;  /* 0x0001380c08ff75b2 */ /* 0x0008620008000100 */
[----:B------:R4:W1:Y:S02]  /*0d40*/  SYNCS.EXCH.64 URZ, [UR8+0x148], UR12 ;  /* 0x0001480c08ff75b2 */ /* 0x0008640008000100 */
[----:B----4-:R-:W-:Y:S01]  /*0d50*/  NOP ;  /* 0x0000000000007918 */ /* 0x010fe20000000000 */
.L_x_14:
[----:B------:R-:W-:Y:S01]  /*0d60*/  VOTEU.ALL UP1, P0 ;  /* 0x0000000000ff7886 */ /* 0x000fe20000020000 */
[----:B--2---:R-:W2:Y:S01]  /*0d70*/  LDCU UR8, c[0x0][0x36c] ;  /* 0x00006d80ff0877ac */ /* 0x004ea20008000800 */
[----:B------:R-:W-:Y:S01]  /*0d80*/  NOP ;  /* 0x0000000000007918 */ /* 0x000fe20000000000 */
[----:B------:R-:W-:Y:S01]  /*0d90*/  LOP3.LUT R10, R121, 0x1f, RZ, 0xc0, !PT ;  /* 0x0000001f790a7812 */ /* 0x000fe200078ec0ff */
[----:B---3--:R-:W-:Y:S01]  /*0da0*/  UMOV UR12, 0x20 ;  /* 0x00000020000c7882 */ /* 0x008fe20000000000 */
[----:B------:R-:W-:Y:S01]  /*0db0*/  @!UP1 UMOV UR7, 0x400 ;  /* 0x0000040000079882 */ /* 0x000fe20000000000 */
[----:B------:R-:W-:-:S04]  /*0dc0*/  @!UP1 UIADD3 UR12, UPT, UPT, -UR12, 0x100000, URZ ;  /* 0x001000000c0c9890 */ /* 0x000fc8000fffe1ff */
[----:B------:R-:W-:Y:S02]  /*0dd0*/  @!UP1 USHF.L.U32 UR13, UR12, 0xb, URZ ;  /* 0x0000000b0c0d9899 */ /* 0x000fe400080006ff */
[----:B------:R-:W-:Y:S02]  /*0de0*/  @!UP1 USHF.L.U32 UR12, UR12, 0x1, URZ ;  /* 0x000000010c0c9899 */ /* 0x000fe400080006ff */
[----:B------:R-:W-:Y:S01]  /*0df0*/  @!UP1 ULEA UR7, UR37, UR7, 0x18 ;  /* 0x0000000725079291 */ /* 0x000fe2000f8ec0ff */
[----:B------:R-:W-:Y:S01]  /*0e00*/  VOTEU.ALL UP1, P0 ;  /* 0x0000000000ff7886 */ /* 0x000fe20000020000 */
[----:B------:R-:W-:Y:S01]  /*0e10*/  UISETP.NE.AND UP4, UPT, UR10, URZ, UPT ;  /* 0x000000ff0a00728c */ /* 0x000fe2000bf85270 */
[----:B------:R-:W3:Y:S09]  /*0e20*/  FENCE.VIEW.ASYNC.S ;  /* 0x00000000000073c6 */ /* 0x000ef20000000000 */
[----:B---3--:R3:W4:Y:S01]  /*0e30*/  @!UP1 SYNCS.EXCH.64 URZ, [UR7+0x150], UR12 ;  /* 0x0001500c07ff95b2 */ /* 0x0087220008000100 */
[----:B--2---:R-:W-:-:S09]  /*0e40*/  UISETP.EQ.U32.AND UP1, UPT, UR8, 0x1, UPT ;  /* 0x000000010800788c */ /* 0x004fd2000bf22070 */
[----:B------:R-:W-:Y:S05]  /*0e50*/  BRA.U !UP1, `(.L_x_15) ;  /* 0x0000000109087547 */ /* 0x000fea000b800000 */
[----:B-1--4-:R-:W-:Y:S01]  /*0e60*/  UCGABAR_ARV ;  /* 0x00000000000079c7 */ /* 0x012fe20008000000 */
[----:B------:R-:W-:Y:S05]  /*0e70*/  BRA `(.L_x_16) ;  /* 0x0000000000047947 */ /* 0x000fea0003800000 */
.L_x_15:
[----:B-1--4-:R-:W-:Y:S01]  /*0e80*/  NOP ;  /* 0x0000000000007918 */ /* 0x012fe20000000000 */
.L_x_16:
[----:B------:R-:W1:Y:S01]  /*0e90*/  S2R R23, SR_CTAID.Y ;  /* 0x0000000000177919 */ /* 0x000e620000002600 */
[----:B------:R-:W-:-:S05]  /*0ea0*/  CS2R.32 R100, SR_CgaSize ;  /* 0x0000000000647805 */ /* 0x000fca0000008a00 */
[----:B------:R-:W-:-:S05]  /*0eb0*/  IMAD R100, R100, -0xa0, RZ ;  /* 0xffffff6064647824 */ /* 0x000fca00078e02ff */
[----:B---3--:R-:W-:-:S14]  /*0ec0*/  R2UR UR7, R100 ;  /* 0x00000000640772ca */ /* 0x008fdc00000e0000 */
[----:B------:R-:W2:Y:S01]  /*0ed0*/  LDCU UR7, c[0x0][UR7+0x2b4] ;  /* 0x00005680070777ac */ /* 0x000ea20008000800 */
[----:B------:R-:W-:-:S05]  /*0ee0*/  CS2R.32 R0, SR_CgaSize ;  /* 0x0000000000007805 */ /* 0x000fca0000008a00 */
[----:B------:R-:W-:-:S06]  /*0ef0*/  IMAD R0, R0, -0xa0, RZ ;  /* 0xffffff6000007824 */ /* 0x000fcc00078e02ff */
[----:B------:R-:W3:Y:S01]  /*0f00*/  LDC R0, c[0x0][R0+0x2a4] ;  /* 0x0000a90000007b82 */ /* 0x000ee20000000800 */
[----:B------:R-:W-:Y:S01]  /*0f10*/  PRMT R8, RZ, 0x7610, R8 ;  /* 0x00007610ff087816 */ /* 0x000fe20000000008 */
[----:B------:R-:W4:Y:S01]  /*0f20*/  S2R R9, SR_CTAID.X ;  /* 0x0000000000097919 */ /* 0x000f220000002500 */
[----:B------:R-:W-:-:S05]  /*0f30*/  CS2R.32 R100, SR_CgaSize ;  /* 0x0000000000647805 */ /* 0x000fca0000008a00 */
[----:B------:R-:W-:-:S05]  /*0f40*/  IMAD R100, R100, -0xa0, RZ ;  /* 0xffffff6064647824 */ /* 0x000fca00078e02ff */
[----:B------:R-:W-:-:S14]  /*0f50*/  R2UR UR8, R100 ;  /* 0x00000000640872ca */ /* 0x000fdc00000e0000 */
[----:B------:R-:W3:Y:S01]  /*0f60*/  LDCU UR8, c[0x0][UR8+0x2b0] ;  /* 0x00005600080877ac */ /* 0x000ee20008000800 */
[----:B------:R-:W-:Y:S01]  /*0f70*/  UISETP.NE.AND UP2, UPT, UR10, 0x2, UPT ;  /* 0x000000020a00788c */ /* 0x000fe2000bf45270 */
[----:B------:R-:W2:Y:S01]  /*0f80*/  LDC R11, c[0x0][0xb24] ;  /* 0x0002c900ff0b7b82 */ /* 0x000ea20000000800 */
[----:B------:R-:W-:-:S05]  /*0f90*/  CS2R.32 R2, SR_CgaSize ;  /* 0x0000000000027805 */ /* 0x000fca0000008a00 */
[----:B------:R-:W-:-:S06]  /*0fa0*/  IMAD R2, R2, -0xa0, RZ ;  /* 0xffffff6002027824 */ /* 0x000fcc00078e02ff */
[----:B------:R-:W3:Y:S08]  /*0fb0*/  LDC R2, c[0x0][R2+0x2a0] ;  /* 0x0000a80002027b82 */ /* 0x000ef00000000800 */
[----:B------:R-:W3:Y:S01]  /*0fc0*/  LDC R36, c[0x0][0xb24] ;  /* 0x0002c900ff247b82 */ /* 0x000ee20000000800 */
[----:B-1----:R-:W-:-:S07]  /*0fd0*/  I2FP.F32.U32 R83, R23 ;  /* 0x0000001700537245 */ /* 0x002fce0000201000 */
[----:B------:R-:W1:Y:S01]  /*0fe0*/  S2UR UR36, SR_CTAID.Z ;  /* 0x00000000002479c3 */ /* 0x000e620000002700 */
[----:B--2---:R-:W-:Y:S01]  /*0ff0*/  ISETP.GE.AND P0, PT, R11, 0x1, PT ;  /* 0x000000010b00780c */ /* 0x004fe20003f06270 */
[----:B----4-:R-:W-:Y:S01]  /*1000*/  IMAD.MOV.U32 R22, RZ, RZ, R9 ;  /* 0x000000ffff167224 */ /* 0x010fe200078e0009 */
[----:B------:R-:W-:Y:S01]  /*1010*/  I2FP.F32.U32 R100, R9 ;  /* 0x0000000900647245 */ /* 0x000fe20000201000 */
[----:B------:R-:W-:Y:S01]  /*1020*/  FMUL R83, R83, UR7 ;  /* 0x0000000753537c20 */ /* 0x000fe20008400000 */
[----:B------:R-:W2:Y:S03]  /*1030*/  LDCU UR7, c[0x0][0xb30] ;  /* 0x00016600ff0777ac */ /* 0x000ea60008000800 */
[----:B---3--:R-:W-:Y:S02]  /*1040*/  FMUL R100, R100, UR8 ;  /* 0x0000000864647c20 */ /* 0x008fe40008400000 */
[----:B------:R-:W3:Y:S08]  /*1050*/  F2I.U32.TRUNC.NTZ R83, R83 ;  /* 0x0000005300537305 */ /* 0x000ef0000020f000 */
[----:B------:R-:W4:Y:S01]  /*1060*/  F2I.U32.TRUNC.NTZ R100, R100 ;  /* 0x0000006400647305 */ /* 0x000f22000020f000 */
[----:B--2---:R-:W-:Y:S01]  /*1070*/  UISETP.NE.AND UP3, UPT, UR7, 0x1, UPT ;  /* 0x000000010700788c */ /* 0x004fe2000bf65270 */
[----:B---3--:R-:W-:-:S05]  /*1080*/  IADD3 R83, PT, PT, -R83, RZ, RZ ;  /* 0x000000ff53537210 */ /* 0x008fca0007ffe1ff */
[----:B------:R-:W-:Y:S01]  /*1090*/  IMAD R83, R0, R83, R23 ;  /* 0x0000005300537224 */ /* 0x000fe200078e0217 */
[----:B------:R-:W-:Y:S01]  /*10a0*/  PRMT R0, RZ, 0x7610, R0 ;  /* 0x00007610ff007816 */ /* 0x000fe20000000000 */
[----:B----4-:R-:W-:-:S04]  /*10b0*/  IMAD.MOV R100, RZ, RZ, -R100 ;  /* 0x000000ffff647224 */ /* 0x010fc800078e0a64 */
[----:B------:R-:W-:Y:S01]  /*10c0*/  IMAD R100, R2, R100, R9 ;  /* 0x0000006402647224 */ /* 0x000fe200078e0209 */
[----:B-1----:R-:W-:Y:S06]  /*10d0*/  BRA.U UP4, `(.L_x_17) ;  /* 0x0000000104247547 */ /* 0x002fec000b800000 */
[----:B------:R-:W-:Y:S01]  /*10e0*/  ISETP.NE.AND P1, PT, R83, RZ, PT ;  /* 0x000000ff5300720c */ /* 0x000fe20003f25270 */
[----:B------:R-:W-:Y:S01]  /*10f0*/  IMAD.MOV.U32 R0, RZ, RZ, 0x3 ;  /* 0x00000003ff007424 */ /* 0x000fe200078e00ff */
[C---:B------:R-:W-:Y:S02]  /*1100*/  LOP3.LUT R2, R100.reuse, 0xfffffffe, RZ, 0xc0, !PT ;  /* 0xfffffffe64027812 */ /* 0x040fe400078ec0ff */
[----:B------:R-:W-:Y:S02]  /*1110*/  ISETP.LT.U32.OR P1, PT, R100, 0x2, !P1 ;  /* 0x000000026400780c */ /* 0x000fe40004f21470 */
[----:B------:R-:W-:Y:S02]  /*1120*/  SHF.L.U32 R0, R0, R2, RZ ;  /* 0x0000000200007219 */ /* 0x000fe400000006ff */
[----:B------:R-:W-:Y:S02]  /*1130*/  SEL R4, RZ, 0x1, !P1 ;  /* 0x00000001ff047807 */ /* 0x000fe40004800000 */
[----:B------:R-:W-:-:S05]  /*1140*/  SEL R3, RZ, 0x2, !P1 ;  /* 0x00000002ff037807 */ /* 0x000fca0004800000 */
[----:B------:R-:W-:-:S05]  /*1150*/  IMAD.IADD R3, R4, 0x1, R3 ;  /* 0x0000000104037824 */ /* 0x000fca00078e0203 */
[----:B------:R-:W-:Y:S02]  /*1160*/  PRMT R8, R3, 0x7610, R8 ;  /* 0x0000761003087816 */ /* 0x000fe40000000008 */
.L_x_17:
[----:B------:R-:W-:Y:S05]  /*1170*/  @!P0 BRA `(.L_x_18) ;  /* 0x0000000000b88947 */ /* 0x000fea0003800000 */
[----:B------:R-:W1:Y:S01]  /*1180*/  LDC.64 R4, c[0x0][0xb18] ;  /* 0x0002c600ff047b82 */ /* 0x000e620000000a00 */
[----:B------:R-:W-:-:S07]  /*1190*/  ISETP.NE.AND P0, PT, R11, 0x1, PT ;  /* 0x000000010b00780c */ /* 0x000fce0003f05270 */
[----:B------:R-:W2:Y:S08]  /*11a0*/  LDC R22, c[0x0][0xb0c] ;  /* 0x0002c300ff167b82 */ /* 0x000eb00000000800 */
[----:B------:R-:W3:Y:S08]  /*11b0*/  LDC R14, c[0x0][0x370] ;  /* 0x0000dc00ff0e7b82 */ /* 0x000ef00000000800 */
[----:B------:R-:W4:Y:S01]  /*11c0*/  LDC R13, c[0x0][0x374] ;  /* 0x0000dd00ff0d7b82 */ /* 0x000f220000000800 */
[----:B-1----:R-:W-:-:S07]  /*11d0*/  ISETP.NE.AND P1, PT, R4, 0x1, PT ;  /* 0x000000010400780c */ /* 0x002fce0003f25270 */
[----:B------:R-:W3:Y:S01]  /*11e0*/  LDC.64 R6, c[0x0][0xb10] ;  /* 0x0002c400ff067b82 */ /* 0x000ee20000000a00 */
[----:B--2---:R-:W-:-:S07]  /*11f0*/  ISETP.NE.AND P2, PT, R22, 0x1, PT ;  /* 0x000000011600780c */ /* 0x004fce0003f45270 */
[----:B------:R-:W1:Y:S08]  /*1200*/  LDC R12, c[0x0][0xb20] ;  /* 0x0002c800ff0c7b82 */ /* 0x000e700000000800 */
[----:B------:R-:W2:Y:S01]  /*1210*/  LDC.64 R2, c[0x0][0xb28] ;  /* 0x0002ca00ff027b82 */ /* 0x000ea20000000a00 */
[----:B----4-:R-:W-:-:S04]  /*1220*/  IMAD.HI.U32 R15, R13, R5, RZ ;  /* 0x000000050d0f7227 */ /* 0x010fc800078e00ff */
[----:B------:R-:W-:-:S04]  /*1230*/  IMAD.HI.U32 R5, R23, R5, RZ ;  /* 0x0000000517057227 */ /* 0x000fc800078e00ff */
[----:B---3--:R-:W-:-:S05]  /*1240*/  IMAD.HI.U32 R16, R14, R6, RZ ;  /* 0x000000060e107227 */ /* 0x008fca00078e00ff */
[-C--:B------:R-:W-:Y:S01]  /*1250*/  @P2 SHF.R.U32.HI R14, RZ, R7.reuse, R16 ;  /* 0x00000007ff0e2219 */ /* 0x080fe20000011610 */
[----:B------:R-:W-:Y:S01]  /*1260*/  IMAD.HI.U32 R16, R9, R6, RZ ;  /* 0x0000000609107227 */ /* 0x000fe200078e00ff */
[-C--:B-1----:R-:W-:Y:S02]  /*1270*/  @P1 SHF.R.U32.HI R13, RZ, R12.reuse, R15 ;  /* 0x0000000cff0d1219 */ /* 0x082fe4000001160f */
[----:B------:R-:W-:Y:S02]  /*1280*/  SHF.R.U32.HI R5, RZ, R12, R5 ;  /* 0x0000000cff057219 */ /* 0x000fe40000011605 */
[----:B------:R-:W-:Y:S02]  /*1290*/  SHF.R.U32.HI R16, RZ, R7, R16 ;  /* 0x00000007ff107219 */ /* 0x000fe40000011610 */
[----:B------:R-:W-:Y:S01]  /*12a0*/  SEL R5, R23, R5, !P1 ;  /* 0x0000000517057207 */ /* 0x000fe20004800000 */
[----:B--2---:R-:W-:Y:S01]  /*12b0*/  IMAD.HI.U32 R15, R13, R2, RZ ;  /* 0x000000020d0f7227 */ /* 0x004fe200078e00ff */
[----:B------:R-:W-:-:S03]  /*12c0*/  SEL R16, R9, R16, !P2 ;  /* 0x0000001009107207 */ /* 0x000fc60005000000 */
[----:B------:R-:W-:Y:S01]  /*12d0*/  IMAD.HI.U32 R6, R14, R2, RZ ;  /* 0x000000020e067227 */ /* 0x000fe200078e00ff */
[----:B------:R-:W-:-:S04]  /*12e0*/  @P0 SHF.R.U32.HI R13, RZ, R3, R15 ;  /* 0x00000003ff0d0219 */ /* 0x000fc8000001160f */
[----:B------:R-:W-:Y:S01]  /*12f0*/  @P0 SHF.R.U32.HI R14, RZ, R3, R6 ;  /* 0x00000003ff0e0219 */ /* 0x000fe20000011606 */
[----:B------:R-:W-:-:S04]  /*1300*/  IMAD R13, R13, R11, RZ ;  /* 0x0000000b0d0d7224 */ /* 0x000fc800078e02ff */
[----:B------:R-:W-:Y:S01]  /*1310*/  IMAD R6, R14, R11, RZ ;  /* 0x0000000b0e067224 */ /* 0x000fe200078e02ff */
[----:B------:R-:W-:-:S04]  /*1320*/  ISETP.GE.AND P1, PT, R5, R13, PT ;  /* 0x0000000d0500720c */ /* 0x000fc80003f26270 */
[----:B------:R-:W-:Y:S01]  /*1330*/  ISETP.GE.OR P1, PT, R16, R6, P1 ;  /* 0x000000061000720c */ /* 0x000fe20000f26670 */
[----:B------:R-:W-:-:S05]  /*1340*/  IMAD.HI.U32 R6, R5, R2, RZ ;  /* 0x0000000205067227 */ /* 0x000fca00078e00ff */
[----:B------:R-:W-:-:S04]  /*1350*/  SHF.R.U32.HI R6, RZ, R3, R6 ;  /* 0x00000003ff067219 */ /* 0x000fc80000011606 */
[----:B------:R-:W-:-:S03]  /*1360*/  SEL R6, R5, R6, !P0 ;  /* 0x0000000605067207 */ /* 0x000fc60004000000 */
[----:B------:R-:W-:Y:S01]  /*1370*/  @!P1 IMAD.HI.U32 R7, R16, R2, RZ ;  /* 0x0000000210079227 */ /* 0x000fe200078e00ff */
[----:B------:R-:W-:-:S04]  /*1380*/  IADD3 R2, PT, PT, -R6, RZ, RZ ;  /* 0x000000ff06027210 */ /* 0x000fc80007ffe1ff */
[----:B------:R-:W-:Y:S01]  /*1390*/  @!P1 SHF.R.U32.HI R3, RZ, R3, R7 ;  /* 0x00000003ff039219 */ /* 0x000fe20000011607 */
[----:B------:R-:W-:Y:S01]  /*13a0*/  IMAD R2, R11, R2, R5 ;  /* 0x000000020b027224 */ /* 0x000fe200078e0205 */
[----:B------:R-:W-:Y:S02]  /*13b0*/  IADD3 R7, PT, PT, -R5, RZ, RZ ;  /* 0x000000ff05077210 */ /* 0x000fe40007ffe1ff */
[----:B------:R-:W-:-:S03]  /*13c0*/  @!P1 SEL R3, R16, R3, !P0 ;  /* 0x0000000310039207 */ /* 0x000fc60004000000 */
[----:B------:R-:W-:Y:S02]  /*13d0*/  IMAD R7, R4, R7, R23 ;  /* 0x0000000704077224 */ /* 0x000fe400078e0217 */
[--C-:B------:R-:W-:Y:S02]  /*13e0*/  @!P1 IMAD.IADD R6, R6, 0x1, -R3.reuse ;  /* 0x0000000106069824 */ /* 0x100fe400078e0a03 */
[----:B------:R-:W-:Y:S01]  /*13f0*/  @!P1 IMAD R3, R2, R14, R3 ;  /* 0x0000000e02039224 */ /* 0x000fe200078e0203 */
[----:B------:R-:W-:Y:S01]  /*1400*/  IADD3 R2, PT, PT, -R16, RZ, RZ ;  /* 0x000000ff10027210 */ /* 0x000fe20007ffe1ff */
[----:B------:R-:W-:Y:S02]  /*1410*/  @!P1 IMAD R5, R6, R11, R16 ;  /* 0x0000000b06059224 */ /* 0x000fe400078e0210 */
[----:B------:R-:W-:Y:S02]  /*1420*/  @!P1 IMAD.MOV.U32 R16, RZ, RZ, R3 ;  /* 0x000000ffff109224 */ /* 0x000fe400078e0003 */
[----:B------:R-:W-:-:S02]  /*1430*/  IMAD R2, R22, R2, R9 ;  /* 0x0000000216027224 */ /* 0x000fc400078e0209 */
[----:B------:R-:W-:Y:S02]  /*1440*/  IMAD R23, R5, R4, R7 ;  /* 0x0000000405177224 */ /* 0x000fe400078e0207 */
[----:B------:R-:W-:Y:S02]  /*1450*/  IMAD R22, R16, R22, R2 ;  /* 0x0000001610167224 */ /* 0x000fe400078e0202 */
.L_x_18:
[----:B------:R-:W-:Y:S05]  /*1460*/  BRA.U UP3, `(.L_x_19) ;  /* 0x0000000103407547 */ /* 0x000fea000b800000 */
[----:B------:R-:W1:Y:S08]  /*1470*/  LDC.64 R4, c[0x0][0xb10] ;  /* 0x0002c400ff047b82 */ /* 0x000e700000000a00 */
[----:B------:R-:W2:Y:S08]  /*1480*/  LDC.64 R2, c[0x0][0xb18] ;  /* 0x0002c600ff027b82 */ /* 0x000eb00000000a00 */
[----:B------:R-:W3:Y:S08]  /*1490*/  LDC R6, c[0x0][0xb20] ;  /* 0x0002c800ff067b82 */ /* 0x000ef00000000800 */
[----:B------:R-:W4:Y:S01]  /*14a0*/  LDC R7, c[0x0][0xb0c] ;  /* 0x0002c300ff077b82 */ /* 0x000f220000000800 */
[----:B-1----:R-:W-:-:S05]  /*14b0*/  IMAD.HI.U32 R4, R22, R4, RZ ;  /* 0x0000000416047227 */ /* 0x002fca00078e00ff */
[----:B------:R-:W-:Y:S01]  /*14c0*/  SHF.R.U32.HI R4, RZ, R5, R4 ;  /* 0x00000005ff047219 */ /* 0x000fe20000011604 */
[----:B--2---:R-:W-:Y:S01]  /*14d0*/  IMAD.HI.U32 R3, R23, R3, RZ ;  /* 0x0000000317037227 */ /* 0x004fe200078e00ff */
[----:B------:R-:W-:-:S04]  /*14e0*/  ISETP.NE.AND P0, PT, R2, 0x1, PT ;  /* 0x000000010200780c */ /* 0x000fc80003f05270 */
[----:B---3--:R-:W-:-:S04]  /*14f0*/  SHF.R.U32.HI R3, RZ, R6, R3 ;  /* 0x00000006ff037219 */ /* 0x008fc80000011603 */
[----:B------:R-:W-:Y:S02]  /*1500*/  SEL R3, R23, R3, !P0 ;  /* 0x0000000317037207 */ /* 0x000fe40004000000 */
[----:B----4-:R-:W-:-:S04]  /*1510*/  ISETP.NE.AND P1, PT, R7, 0x1, PT ;  /* 0x000000010700780c */ /* 0x010fc80003f25270 */
[----:B------:R-:W-:-:S05]  /*1520*/  SEL R5, R22, R4, !P1 ;  /* 0x0000000416057207 */ /* 0x000fca0004800000 */
[----:B------:R-:W-:Y:S02]  /*1530*/  IMAD.IADD R4, R3, 0x1, -R5 ;  /* 0x0000000103047824 */ /* 0x000fe400078e0a05 */
[----:B------:R-:W-:Y:S02]  /*1540*/  IMAD.IADD R3, R5, 0x1, -R3 ;  /* 0x0000000105037824 */ /* 0x000fe400078e0a03 */
[----:B------:R-:W-:Y:S02]  /*1550*/  IMAD R22, R4, R7, R22 ;  /* 0x0000000704167224 */ /* 0x000fe400078e0216 */
[----:B------:R-:W-:Y:S02]  /*1560*/  IMAD R23, R3, R2, R23 ;  /* 0x0000000203177224 */ /* 0x000fe400078e0217 */
.L_x_19:
[----:B------:R-:W-:Y:S05]  /*1570*/  BRA.U !UP1, `(.L_x_20) ;  /* 0x00000001090c7547 */ /* 0x000fea000b800000 */
[----:B------:R-:W-:Y:S01]  /*1580*/  UCGABAR_WAIT ;  /* 0x0000000000007dc7 */ /* 0x000fe20008000000 */
[----:B------:R-:W-:Y:S01]  /*1590*/  CCTL.IVALL ;  /* 0x00000000ff00798f */ /* 0x000fe20002000000 */
[----:B------:R-:W-:Y:S05]  /*15a0*/  BRA `(.L_x_21) ;  /* 0x0000000000047947 */ /* 0x000fea0003800000 */
.L_x_20:
[----:B------:R-:W-:Y:S06]  /*15b0*/  BAR.SYNC.DEFER_BLOCKING 0x0 ;  /* 0x0000000000007b1d */ /* 0x000fec0000010000 */
.L_x_21:
[----:B------:R-:W-:Y:S05]  /*15c0*/  BRA.U UP2, `(.L_x_22) ;  /* 0x0000001502407547 */ /* 0x000fea000b800000 */
[----:B------:R-:W1:Y:S01]  /*15d0*/  LDCU UR4, c[0x0][0x38c] ;  /* 0x00007180ff0477ac */ /* 0x000e620008000800 */
[----:B------:R-:W2:Y:S01]  /*15e0*/  LDC R8, c[0x0][0x370] ;  /* 0x0000dc00ff087b82 */ /* 0x000ea20000000800 */
[C---:B------:R-:W-:Y:S02]  /*15f0*/  IMAD.SHL.U32 R17, R9.reuse, 0x40, RZ ;  /* 0x0000004009117824 */ /* 0x040fe400078e00ff */
[----:B------:R-:W-:Y:S01]  /*1600*/  HFMA2 R15, -RZ, RZ, 0, 5.9604644775390625e-08 ;  /* 0x00000001ff0f7431 */ /* 0x000fe200000001ff */
[----:B------:R-:W-:Y:S01]  /*1610*/  UISETP.NE.AND UP1, UPT, UR10, URZ, UPT ;  /* 0x000000ff0a00728c */ /* 0x000fe2000bf25270 */
[----:B------:R-:W-:Y:S01]  /*1620*/  ISETP.NE.AND P4, PT, R10, RZ, P5 ;  /* 0x000000ff0a00720c */ /* 0x000fe20002f85270 */
[----:B------:R-:W-:Y:S01]  /*1630*/  IMAD.SHL.U32 R16, R9, 0x80, RZ ;  /* 0x0000008009107824 */ /* 0x000fe200078e00ff */
[----:B------:R-:W-:Y:S01]  /*1640*/  CS2R R12, SRZ ;  /* 0x00000000000c7805 */ /* 0x000fe2000001ff00 */
[----:B------:R-:W-:Y:S01]  /*1650*/  IMAD.MOV.U32 R14, RZ, RZ, RZ ;  /* 0x000000ffff0e7224 */ /* 0x000fe200078e00ff */
[----:B------:R-:W3:Y:S01]  /*1660*/  LDC R0, c[0x0][0x374] ;  /* 0x0000dd00ff007b82 */ /* 0x000ee20000000800 */
[----:B------:R-:W-:Y:S01]  /*1670*/  MOV R11, 0x1 ;  /* 0x00000001000b7802 */ /* 0x000fe20000000f00 */
[----:B------:R-:W4:Y:S01]  /*1680*/  LDCU.64 UR14, c[0x0][0x348] ;  /* 0x00006900ff0e77ac */ /* 0x000f220008000a00 */
[----:B------:R-:W-:Y:S01]  /*1690*/  LOP3.LUT R17, R17, 0x40, RZ, 0xc0, !PT ;  /* 0x0000004011117812 */ /* 0x000fe200078ec0ff */
[----:B------:R-:W-:Y:S01]  /*16a0*/  USEL UR22, UR6, 0x2, UP1 ;  /* 0x0000000206167887 */ /* 0x000fe20008800000 */
[----:B------:R-:W-:Y:S01]  /*16b0*/  UMOV UR23, URZ ;  /* 0x000000ff00177c82 */ /* 0x000fe20008000000 */
[----:B-1----:R-:W-:-:S04]  /*16c0*/  UIADD3 UR5, UPT, UPT, UR4, 0x3f, URZ ;  /* 0x0000003f04057890 */ /* 0x002fc8000fffe0ff */
[----:B------:R-:W-:-:S04]  /*16d0*/  USHF.R.S32.HI UR7, URZ, 0x1f, UR5 ;  /* 0x0000001fff077899 */ /* 0x000fc80008011405 */
[----:B------:R-:W-:Y:S02]  /*16e0*/  ULEA.HI UR7, UR7, UR5, URZ, 0x6 ;  /* 0x0000000507077291 */ /* 0x000fe4000f8f30ff */
[----:B------:R-:W-:Y:S02]  /*16f0*/  UIADD3 UR5, UPT, UPT, UR4, -0x1, URZ ;  /* 0xffffffff04057890 */ /* 0x000fe4000fffe0ff */
[----:B------:R-:W-:Y:S02]  /*1700*/  USHF.R.S32.HI UR7, URZ, 0x6, UR7 ;  /* 0x00000006ff077899 */ /* 0x000fe40008011407 */
[----:B------:R-:W-:Y:S02]  /*1710*/  UISETP.GE.U32.AND UP2, UPT, UR5, -0x7f, UPT ;  /* 0xffffff810500788c */ /* 0x000fe4000bf46070 */
[----:B------:R-:W-:Y:S02]  /*1720*/  UISETP.LT.U32.AND UP0, UPT, UR7, 0x8, UPT ;  /* 0x000000080700788c */ /* 0x000fe4000bf01070 */
[----:B------:R-:W-:-:S02]  /*1730*/  UIADD3 UR4, UPT, UPT, UR4, 0x7e, URZ ;  /* 0x0000007e04047890 */ /* 0x000fc4000fffe0ff */
[----:B------:R-:W-:-:S04]  /*1740*/  USEL UR5, UR7, 0x8, UP0 ;  /* 0x0000000807057887 */ /* 0x000fc80008000000 */
[----:B------:R-:W-:Y:S02]  /*1750*/  UIADD3 UR21, UPT, UPT, UR5, -0x1, URZ ;  /* 0xffffffff05157890 */ /* 0x000fe4000fffe0ff */
[----:B------:R-:W-:Y:S02]  /*1760*/  @UP2 UIADD3 UR21, UPT, UPT, UR5, URZ, URZ ;  /* 0x000000ff05152290 */ /* 0x000fe4000fffe0ff */
[----:B------:R-:W-:Y:S02]  /*1770*/  UIADD3 UR24, UPT, UPT, UR7, -UR5, URZ ;  /* 0x8000000507187290 */ /* 0x000fe4000fffe0ff */
[----:B------:R-:W-:Y:S02]  /*1780*/  UIADD3 UR13, UPT, UPT, UR21, 0x1, URZ ;  /* 0x00000001150d7890 */ /* 0x000fe4000fffe0ff */
[----:B--2-4-:R-:W-:-:S12]  /*1790*/  UIADD3 UR21, UPT, UPT, -UR21, URZ, URZ ;  /* 0x000000ff15157290 */ /* 0x014fd8000fffe1ff */
.L_x_42:
[----:B------:R-:W-:Y:S01]  /*17a0*/  UISETP.NE.AND UP0, UPT, UR37, URZ, UPT ;  /* 0x000000ff2500728c */ /* 0x000fe2000bf05270 */
[----:B------:R-:W1:Y:S08]  /*17b0*/  S2UR UR37, SR_CgaCtaId ;  /* 0x00000000002579c3 */ /* 0x000e700000008800 */
[----:B------:R-:W-:Y:S05]  /*17c0*/  BRA.U UP0, `(.L_x_23) ;  /* 0x0000000100347547 */ /* 0x000fea000b800000 */
[----:B------:R-:W2:Y:S01]  /*17d0*/  S2R R2, SR_CgaCtaId ;  /* 0x0000000000027919 */ /* 0x000ea20000008800 */
[----:B------:R-:W-:-:S04]  /*17e0*/  MOV R3, 0x400 ;  /* 0x0000040000037802 */ /* 0x000fc80000000f00 */
[----:B--2---:R-:W-:Y:S02]  /*17f0*/  LEA R2, R2, R3, 0x18 ;  /* 0x0000000302027211 */ /* 0x004fe400078ec0ff */
[----:B------:R-:W-:-:S03]  /*1800*/  SHF.L.U32 R3, R11, 0x1f, RZ ;  /* 0x0000001f0b037819 */ /* 0x000fc600000006ff */
[----:B------:R-:W-:-:S04]  /*1810*/  IMAD R2, R12, 0x8, R2 ;  /* 0x000000080c027824 */ /* 0x000fc800078e0202 */
[----:B------:R-:W2:Y:S02]  /*1820*/  SYNCS.PHASECHK.TRANS64.TRYWAIT P0, [R2+URZ+0x140], R3 ;  /* 0x00014003020075a7 */ /* 0x000ea400080011ff */
[----:B--2---:R-:W-:Y:S05]  /*1830*/  @!P0 BRA `(.L_x_24) ;  /* 0x0000008c00308947 */ /* 0x004fea0003800000 */
.L_x_233:
[----:B------:R-:W-:Y:S01]  /*1840*/  VIADD R12, R12, 0x1 ;  /* 0x000000010c0c7836 */ /* 0x000fe20000000000 */
[----:B------:R2:W-:Y:S04]  /*1850*/  SYNCS.ARRIVE.TRANS64.A1T0 RZ, [R2+URZ+0x130], RZ ;  /* 0x000130ff02ff79a7 */ /* 0x0005e800081000ff */
[----:B------:R-:W-:-:S04]  /*1860*/  ISETP.NE.AND P0, PT, R12, 0x2, PT ;  /* 0x000000020c00780c */ /* 0x000fc80003f05270 */
[----:B------:R-:W-:Y:S02]  /*1870*/  SEL R12, R12, RZ, P0 ;  /* 0x000000ff0c0c7207 */ /* 0x000fe40000000000 */
[----:B--2---:R-:W-:-:S04]  /*1880*/  SEL R2, RZ, 0x1, P0 ;  /* 0x00000001ff027807 */ /* 0x004fc80000000000 */
[----:B------:R-:W-:-:S07]  /*1890*/  LOP3.LUT R11, R11, R2, RZ, 0x3c, !PT ;  /* 0x000000020b0b7212 */ /* 0x000fce00078e3cff */
.L_x_23:
[----:B------:R-:W-:Y:S01]  /*18a0*/  UMOV UR6, 0x400 ;  /* 0x0000040000067882 */ /* 0x000fe20000000000 */
[----:B------:R-:W-:Y:S01]  /*18b0*/  SHF.L.U32 R2, R15, 0x1f, RZ ;  /* 0x0000001f0f027819 */ /* 0x000fe200000006ff */
[----:B-1----:R-:W-:Y:S01]  /*18c0*/  ULEA UR6, UR37, UR6, 0x18 ;  /* 0x0000000625067291 */ /* 0x002fe2000f8ec0ff */
[----:B------:R-:W-:Y:S01]  /*18d0*/  R2UR UR35, R16 ;  /* 0x00000000102372ca */ /* 0x000fe200000e0000 */
[----:B------:R-:W-:Y:S01]  /*18e0*/  UISETP.GE.U32.AND UP0, UPT, UR4, 0x7f, UPT ;  /* 0x0000007f0400788c */ /* 0x000fe2000bf06070 */
[----:B------:R-:W-:Y:S01]  /*18f0*/  R2UR UR11, R17 ;  /* 0x00000000110b72ca */ /* 0x000fe200000e0000 */
[----:B------:R-:W-:Y:S01]  /*1900*/  ULEA UR8, UR23, UR6, 0x3 ;  /* 0x0000000617087291 */ /* 0x000fe2000f8e18ff */
[----:B------:R-:W-:-:S08]  /*1910*/  UMOV UR25, URZ ;  /* 0x000000ff00197c82 */ /* 0x000fd00008000000 */
[----:B------:R1:W2:Y:S01]  /*1920*/  SYNCS.PHASECHK.TRANS64.TRYWAIT P0, [UR8+0x40], R2 ;  /* 0x00004002ff0075a7 */ /* 0x0002a20008001108 */
[----:B------:R-:W-:-:S13]  /*1930*/  R2UR UR8, R23 ;  /* 0x00000000170872ca */ /* 0x000fda00000e0000 */
[----:B------:R-:W-:Y:S01]  /*1940*/  ULEA UR11, UR8, UR11, 0x7 ;  /* 0x0000000b080b7291 */ /* 0x000fe2000f8e38ff */
[----:B-1----:R-:W-:-:S05]  /*1950*/  LEA.HI R2, R22, R22, RZ, 0x1 ;  /* 0x0000001616027211 */ /* 0x002fca00078f08ff */
[----:B------:R-:W-:-:S05]  /*1960*/  IMAD.SHL.U32 R2, R2, 0x80, RZ ;  /* 0x0000008002027824 */ /* 0x000fca00078e00ff */
[----:B------:R-:W-:-:S04]  /*1970*/  LOP3.LUT R2, R2, 0xffffff00, RZ, 0xc0, !PT ;  /* 0xffffff0002027812 */ /* 0x000fc800078ec0ff */
[----:B------:R-:W-:-:S13]  /*1980*/  R2UR UR9, R2 ;  /* 0x00000000020972ca */ /* 0x000fda00000e0000 */
[----:B------:R-:W-:Y:S01]  /*1990*/  ULOP3.LUT UR35, UR9, 0x80, UR35, 0xf8, !UPT ;  /* 0x0000008009237892 */ /* 0x000fe2000f8ef823 */
[----:B------:R-:W-:Y:S11]  /*19a0*/  BRA.U !UP0, `(.L_x_25) ;  /* 0x0000000108c07547 */ /* 0x000ff6000b800000 */
[----:B------:R-:W-:Y:S01]  /*19b0*/  UMOV UR16, UR21 ;  /* 0x0000001500107c82 */ /* 0x000fe20008000000 */
[----:B------:R-:W-:Y:S01]  /*19c0*/  UMOV UR17, UR23 ;  /* 0x0000001700117c82 */ /* 0x000fe20008000000 */
[----:B------:R-:W-:-:S05]  /*19d0*/  UMOV UR34, URZ ;  /* 0x000000ff00227c82 */ /* 0x000fca0008000000 */
.L_x_31:
[----:B------:R-:W-:Y:S01]  /*19e0*/  ULEA UR33, UR17, UR6, 0x3 ;  /* 0x0000000611217291 */ /* 0x000fe2000f8e18ff */
[----:B------:R-:W-:Y:S01]  /*19f0*/  @P5 MOV R3, 0xc000 ;  /* 0x0000c00000035802 */ /* 0x000fe20000000f00 */
[----:B-12-4-:R-:W-:Y:S10]  /*1a00*/  @P0 BRA `(.L_x_26) ;  /* 0x00000000000c0947 */ /* 0x016ff40003800000 */
[----:B------:R-:W-:-:S04]  /*1a10*/  SHF.L.U32 R4, R15, 0x1f, RZ ;  /* 0x0000001f0f047819 */ /* 0x000fc800000006ff */
[----:B------:R-:W1:Y:S02]  /*1a20*/  SYNCS.PHASECHK.TRANS64.TRYWAIT P0, [UR33+0x40], R4 ;  /* 0x00004004ff0075a7 */ /* 0x000e640008001121 */
[----:B-1----:R-:W-:Y:S05]  /*1a30*/  @!P0 BRA `(.L_x_27) ;  /* 0x0000008800c48947 */ /* 0x002fea0003800000 */
.L_x_26:
[----:B------:R2:W-:Y:S01]  /*1a40*/  @P5 SYNCS.ARRIVE.TRANS64 RZ, [UR33], R3 ;  /* 0x00000003ffff59a7 */ /* 0x0005e20008000021 */
[----:B------:R-:W-:Y:S02]  /*1a50*/  ULOP3.LUT UR8, UR22, 0x2, URZ, 0xfc, !UPT ;  /* 0x0000000216087892 */ /* 0x000fe4000f8efcff */
[----:B------:R-:W-:Y:S02]  /*1a60*/  UIADD3 UR16, UPT, UPT, UR16, 0x1, URZ ;  /* 0x0000000110107890 */ /* 0x000fe4000fffe0ff */
[----:B------:R-:W-:Y:S02]  /*1a70*/  UISETP.NE.AND UP0, UPT, UR8, 0x2, UPT ;  /* 0x000000020800788c */ /* 0x000fe4000bf05270 */
[----:B------:R-:W-:-:S07]  /*1a80*/  UISETP.NE.AND UP2, UPT, UR16, 0x1, UPT ;  /* 0x000000011000788c */ /* 0x000fce000bf45270 */
[----:B------:R-:W-:Y:S05]  /*1a90*/  BRA.U UP0, `(.L_x_28) ;  /* 0x0000000100047547 */ /* 0x000fea000b800000 */
[----:B------:R-:W-:Y:S05]  /*1aa0*/  BPT.TRAP 0x1 ;  /* 0x000000040000795c */ /* 0x000fea0000300000 */
.L_x_28:
[----:B------:R-:W-:Y:S04]  /*1ab0*/  BSSY.RECONVERGENT B0, `(.L_x_29) ;  /* 0x0000003000007945 */ /* 0x000fe80003800200 */
[----:B------:R-:W-:Y:S05]  /*1ac0*/  @!P4 BRA `(.L_x_30) ;  /* 0x000000000004c947 */ /* 0x000fea0003800000 */
[----:B------:R-:W-:Y:S05]  /*1ad0*/  BPT.TRAP 0x1 ;  /* 0x000000040000795c */ /* 0x000fea0000300000 */
.L_x_30:
[----:B------:R-:W-:Y:S05]  /*1ae0*/  BSYNC.RECONVERGENT B0 ;  /* 0x0000000000007941 */ /* 0x000fea0003800200 */
.L_x_29:
[----:B------:R-:W-:Y:S02]  /*1af0*/  UIADD3 UR23, UPT, UPT, UR17, 0x1, URZ ;  /* 0x0000000111177890 */ /* 0x000fe4000fffe0ff */
[----:B------:R-:W-:Y:S02]  /*1b00*/  ULEA UR32, UR17, UR6, 0xe ;  /* 0x0000000611207291 */ /* 0x000fe4000f8e70ff */
[----:B------:R-:W-:Y:S02]  /*1b10*/  UISETP.NE.AND UP0, UPT, UR23, 0x8, UPT ;  /* 0x000000081700788c */ /* 0x000fe4000bf05270 */
[----:B------:R-:W-:Y:S02]  /*1b20*/  UIADD3 UR28, UP1, UPT, UR14, 0x80, URZ ;  /* 0x000000800e1c7890 */ /* 0x000fe4000ff3e0ff */
[----:B------:R-:W-:Y:S02]  /*1b30*/  USEL UR9, URZ, 0x1, UP0 ;  /* 0x00000001ff097887 */ /* 0x000fe40008000000 */
[----:B------:R-:W-:-:S02]  /*1b40*/  USEL UR23, UR23, URZ, UP0 ;  /* 0x000000ff17177287 */ /* 0x000fc40008000000 */
[----:B------:R-:W-:Y:S02]  /*1b50*/  UIADD3 UR26, UP0, UPT, UR14, 0x180, URZ ;  /* 0x000001800e1a7890 */ /* 0x000fe4000ff1e0ff */
[----:B------:R-:W-:Y:S01]  /*1b60*/  ULEA UR8, UR23, UR6, 0x3 ;  /* 0x0000000617087291 */ /* 0x000fe2000f8e18ff */
[----:B------:R-:W-:Y:S01]  /*1b70*/  LOP3.LUT R15, R15, UR9, RZ, 0x3c, !PT ;  /* 0x000000090f0f7c12 */ /* 0x000fe2000f8e3cff */
[----:B------:R-:W-:Y:S02]  /*1b80*/  ULOP3.LUT UR33, UR33, 0xfefffff8, URZ, 0xc0, !UPT ;  /* 0xfefffff821217892 */ /* 0x000fe4000f8ec0ff */
[----:B------:R-:W-:Y:S01]  /*1b90*/  UIADD3.X UR29, UPT, UPT, URZ, UR15, URZ, UP1, !UPT ;  /* 0x0000000fff1d7290 */ /* 0x000fe20008ffe4ff */
[----:B-1----:R-:W-:Y:S01]  /*1ba0*/  SHF.L.U32 R2, R15, 0x1f, RZ ;  /* 0x0000001f0f027819 */ /* 0x002fe200000006ff */
[----:B------:R-:W-:Y:S02]  /*1bb0*/  UIADD3 UR32, UPT, UPT, UR32, 0x8400, URZ ;  /* 0x0000840020207890 */ /* 0x000fe4000fffe0ff */
[----:B------:R-:W-:Y:S01]  /*1bc0*/  UIADD3.X UR27, UPT, UPT, URZ, UR15, URZ, UP0, !UPT ;  /* 0x0000000fff1b7290 */ /* 0x000fe200087fe4ff */
[----:B------:R1:W4:Y:S01]  /*1bd0*/  SYNCS.PHASECHK.TRANS64.TRYWAIT P0, [UR8+0x40], R2 ;  /* 0x00004002ff0075a7 */ /* 0x0003220008001108 */
[----:B------:R-:W-:Y:S01]  /*1be0*/  ULEA UR8, UR17, UR6, 0xd ;  /* 0x0000000611087291 */ /* 0x000fe2000f8e68ff */
[----:B------:R-:W-:Y:S01]  /*1bf0*/  UMOV UR18, 0x0 ;  /* 0x0000000000127882 */ /* 0x000fe20000000000 */
[----:B------:R-:W-:-:S02]  /*1c00*/  UMOV UR19, 0x10000000 ;  /* 0x1000000000137882 */ /* 0x000fc40000000000 */
[----:B------:R-:W-:Y:S01]  /*1c10*/  UIADD3 UR8, UPT, UPT, UR8, 0x28400, URZ ;  /* 0x0002840008087890 */ /* 0x000fe2000fffe0ff */
[----:B------:R2:W-:Y:S01]  /*1c20*/  UTMALDG.3D.2CTA [UR32], [UR28], desc[UR18] ;  /* 0x000012201c0075b4 */ /* 0x0005e20008211000 */
[----:B------:R-:W-:Y:S01]  /*1c30*/  UMOV UR10, UR34 ;  /* 0x00000022000a7c82 */ /* 0x000fe20008000000 */
[----:B------:R-:W-:Y:S01]  /*1c40*/  UMOV UR12, UR36 ;  /* 0x00000024000c7c82 */ /* 0x000fe20008000000 */
[----:B------:R-:W-:Y:S01]  /*1c50*/  UMOV UR9, UR33 ;  /* 0x0000002100097c82 */ /* 0x000fe20008000000 */
[----:B------:R-:W-:Y:S01]  /*1c60*/  UMOV UR25, UR13 ;  /* 0x0000000d00197c82 */ /* 0x000fe20008000000 */
[----:B------:R-:W-:-:S03]  /*1c70*/  UMOV UR17, UR23 ;  /* 0x0000001700117c82 */ /* 0x000fc60008000000 */
[----:B------:R1:W-:Y:S01]  /*1c80*/  UTMALDG.3D.2CTA [UR8], [UR26], desc[UR18] ;  /* 0x000012081a0075b4 */ /* 0x0003e20008211000 */
[----:B--2---:R-:W-:Y:S01]  /*1c90*/  UIADD3 UR34, UPT, UPT, UR34, 0x40, URZ ;  /* 0x0000004022227890 */ /* 0x004fe2000fffe0ff */
[----:B------:R-:W-:Y:S11]  /*1ca0*/  BRA.U UP2, `(.L_x_31) ;  /* 0xfffffffd024c7547 */ /* 0x000ff6000b83ffff */
.L_x_25:
[----:B--2-4-:R-:W-:Y:S01]  /*1cb0*/  PLOP3.LUT P0, PT, PT, PT, UP5, 0x80, 0x8 ;  /* 0x000000000008781c */ /* 0x014fe20003f0f058 */
[----:B-1----:R-:W-:Y:S01]  /*1cc0*/  ULEA UR8, UR23, UR6, 0x3 ;  /* 0x0000000617087291 */ /* 0x002fe2000f8e18ff */
[----:B------:R-:W-:Y:S01]  /*1cd0*/  SHF.L.U32 R2, R15, 0x1f, RZ ;  /* 0x0000001f0f027819 */ /* 0x000fe200000006ff */
[----:B------:R-:W-:-:S10]  /*1ce0*/  UISETP.GT.AND UP0, UPT, UR7, UR5, UPT ;  /* 0x000000050700728c */ /* 0x000fd4000bf04270 */
[----:B------:R-:W-:Y:S01]  /*1cf0*/  @!P0 SYNCS.ARRIVE.TRANS64.A1T0 RZ, [UR6+0xc8], RZ ;  /* 0x0000c8ffffff89a7 */ /* 0x000fe20008100006 */
[----:B------:R1:W2:Y:S01]  /*1d00*/  SYNCS.PHASECHK.TRANS64.TRYWAIT P0, [UR8+0x40], R2 ;  /* 0x00004002ff0075a7 */ /* 0x0002a20008001108 */
[----:B------:R-:W-:Y:S05]  /*1d10*/  BRA.U !UP0, `(.L_x_32) ;  /* 0x0000000108c07547 */ /* 0x000fea000b800000 */
[----:B------:R-:W-:Y:S01]  /*1d20*/  UIADD3 UR26, UPT, UPT, UR24, UR25, URZ ;  /* 0x00000019181a7290 */ /* 0x000fe2000fffe0ff */
[----:B------:R-:W-:-:S11]  /*1d30*/  UMOV UR27, UR23 ;  /* 0x00000017001b7c82 */ /* 0x000fd60008000000 */
.L_x_38:
[----:B------:R-:W-:Y:S01]  /*1d40*/  ULEA UR17, UR27, UR6, 0x3 ;  /* 0x000000061b117291 */ /* 0x000fe2000f8e18ff */
[----:B--2---:R-:W-:Y:S01]  /*1d50*/  @P5 MOV R3, 0xc000 ;  /* 0x0000c00000035802 */ /* 0x004fe20000000f00 */
[----:B-12---:R-:W-:Y:S10]  /*1d60*/  @P0 BRA `(.L_x_33) ;  /* 0x00000000000c0947 */ /* 0x006ff40003800000 */
[----:B------:R-:W-:-:S04]  /*1d70*/  SHF.L.U32 R4, R15, 0x1f, RZ ;  /* 0x0000001f0f047819 */ /* 0x000fc800000006ff */
[----:B------:R-:W2:Y:S02]  /*1d80*/  SYNCS.PHASECHK.TRANS64.TRYWAIT P0, [UR17+0x40], R4 ;  /* 0x00004004ff0075a7 */ /* 0x000ea40008001111 */
[----:B--2---:R-:W-:Y:S05]  /*1d90*/  @!P0 BRA `(.L_x_34) ;  /* 0x0000008800048947 */ /* 0x004fea0003800000 */
.L_x_33:
[----:B------:R2:W-:Y:S01]  /*1da0*/  @P5 SYNCS.ARRIVE.TRANS64 RZ, [UR17], R3 ;  /* 0x00000003ffff59a7 */ /* 0x0005e20008000011 */
[----:B------:R-:W-:-:S04]  /*1db0*/  ULOP3.LUT UR8, UR22, 0x2, URZ, 0xfc, !UPT ;  /* 0x0000000216087892 */ /* 0x000fc8000f8efcff */
[----:B------:R-:W-:-:S09]  /*1dc0*/  UISETP.NE.AND UP0, UPT, UR8, 0x2, UPT ;  /* 0x000000020800788c */ /* 0x000fd2000bf05270 */
[----:B------:R-:W-:Y:S05]  /*1dd0*/  BRA.U UP0, `(.L_x_35) ;  /* 0x0000000100047547 */ /* 0x000fea000b800000 */
[----:B------:R-:W-:Y:S05]  /*1de0*/  BPT.TRAP 0x1 ;  /* 0x000000040000795c */ /* 0x000fea0000300000 */
.L_x_35:
[----:B------:R-:W-:Y:S04]  /*1df0*/  BSSY.RECONVERGENT B0, `(.L_x_36) ;  /* 0x0000003000007945 */ /* 0x000fe80003800200 */
[----:B------:R-:W-:Y:S05]  /*1e00*/  @!P4 BRA `(.L_x_37) ;  /* 0x000000000004c947 */ /* 0x000fea0003800000 */
[----:B------:R-:W-:Y:S05]  /*1e10*/  BPT.TRAP 0x1 ;  /* 0x000000040000795c */ /* 0x000fea0000300000 */
.L_x_37:
[----:B------:R-:W-:Y:S05]  /*1e20*/  BSYNC.RECONVERGENT B0 ;  /* 0x0000000000007941 */ /* 0x000fea0003800200 */
.L_x_36:
        /* <DEDUP_REMOVED lines=9> */
[----:B------:R-:W-:Y:S02]  /*1ec0*/  USHF.L.U32 UR18, UR25, 0x6, URZ ;  /* 0x0000000619127899 */ /* 0x000fe400080006ff */
[----:B------:R-:W-:Y:S01]  /*1ed0*/  ULOP3.LUT UR17, UR17, 0xfefffff8, URZ, 0xc0, !UPT ;  /* 0xfefffff811117892 */ /* 0x000fe2000f8ec0ff */
[----:B-1----:R-:W-:Y:S01]  /*1ee0*/  SHF.L.U32 R2, R15, 0x1f, RZ ;  /* 0x0000001f0f027819 */ /* 0x002fe200000006ff */
[----:B------:R-:W-:Y:S02]  /*1ef0*/  UIADD3 UR16, UPT, UPT, UR16, 0x8400, URZ ;  /* 0x0000840010107890 */ /* 0x000fe4000fffe0ff */
[----:B------:R-:W-:Y:S01]  /*1f00*/  UIADD3.X UR33, UPT, UPT, URZ, UR15, URZ, UP1, !UPT ;  /* 0x0000000fff217290 */ /* 0x000fe20008ffe4ff */
[----:B------:R4:W1:Y:S01]  /*1f10*/  SYNCS.PHASECHK.TRANS64.TRYWAIT P0, [UR8+0x40], R2 ;  /* 0x00004002ff0075a7 */ /* 0x0008620008001108 */
[----:B------:R-:W-:-:S02]  /*1f20*/  ULEA UR8, UR27, UR6, 0xd ;  /* 0x000000061b087291 */ /* 0x000fc4000f8e68ff */
[----:B------:R-:W-:Y:S02]  /*1f30*/  UIADD3.X UR31, UPT, UPT, URZ, UR15, URZ, UP0, !UPT ;  /* 0x0000000fff1f7290 */ /* 0x000fe400087fe4ff */
[----:B------:R-:W-:Y:S01]  /*1f40*/  UIADD3 UR8, UPT, UPT, UR8, 0x28400, URZ ;  /* 0x0002840008087890 */ /* 0x000fe2000fffe0ff */
[----:B------:R-:W-:Y:S01]  /*1f50*/  UMOV UR28, 0x0 ;  /* 0x00000000001c7882 */ /* 0x000fe20000000000 */
[----:B------:R-:W-:Y:S01]  /*1f60*/  UMOV UR29, 0x10000000 ;  /* 0x10000000001d7882 */ /* 0x000fe20000000000 */
[----:B------:R-:W-:Y:S01]  /*1f70*/  UMOV UR19, UR35 ;  /* 0x0000002300137c82 */ /* 0x000fe20008000000 */
[----:B------:R-:W-:Y:S01]  /*1f80*/  UMOV UR20, UR36 ;  /* 0x0000002400147c82 */ /* 0x000fe20008000000 */
[----:B------:R-:W-:Y:S01]  /*1f90*/  UMOV UR12, UR36 ;  /* 0x00000024000c7c82 */ /* 0x000fe20008000000 */
[----:B------:R-:W-:Y:S01]  /*1fa0*/  UMOV UR9, UR17 ;  /* 0x0000001100097c82 */ /* 0x000fe20008000000 */
[----:B------:R-:W-:Y:S01]  /*1fb0*/  UMOV UR10, UR18 ;  /* 0x00000012000a7c82 */ /* 0x000fe20008000000 */
[----:B------:R4:W-:Y:S01]  /*1fc0*/  UTMALDG.3D.2CTA [UR16], [UR32], desc[UR28] ;  /* 0x00001c10200075b4 */ /* 0x0009e20008211000 */
[----:B------:R-:W-:Y:S01]  /*1fd0*/  UIADD3 UR25, UPT, UPT, UR25, 0x1, URZ ;  /* 0x0000000119197890 */ /* 0x000fe2000fffe0ff */
[----:B------:R-:W-:-:S03]  /*1fe0*/  UMOV UR27, UR23 ;  /* 0x00000017001b7c82 */ /* 0x000fc60008000000 */
[----:B------:R-:W-:Y:S01]  /*1ff0*/  UISETP.NE.AND UP0, UPT, UR25, UR26, UPT ;  /* 0x0000001a1900728c */ /* 0x000fe2000bf05270 */
[----:B------:R4:W-:Y:S08]  /*2000*/  UTMALDG.3D.2CTA [UR8], [UR30], desc[UR28] ;  /* 0x00001c081e0075b4 */ /* 0x0009f00008211000 */
[----:B----4-:R-:W-:Y:S05]  /*2010*/  BRA.U UP0, `(.L_x_38) ;  /* 0xfffffffd00487547 */ /* 0x010fea000b83ffff */
.L_x_32:
[C---:B-1----:R-:W-:Y:S01]  /*2020*/  LEA R2, R14.reuse, UR6, 0x3 ;  /* 0x000000060e027c11 */ /* 0x042fe2000f8e18ff */
[----:B------:R-:W-:Y:S01]  /*2030*/  NOP ;  /* 0x0000000000007918 */ /* 0x000fe20000000000 */
[----:B--2---:R-:W-:Y:S02]  /*2040*/  SHF.L.U32 R3, R13, 0x1f, RZ ;  /* 0x0000001f0d037819 */ /* 0x004fe400000006ff */
[----:B------:R-:W-:Y:S02]  /*2050*/  LEA R4, R14, UR6, 0x4 ;  /* 0x000000060e047c11 */ /* 0x000fe4000f8e20ff */
[----:B------:R-:W1:Y:S02]  /*2060*/  SYNCS.PHASECHK.TRANS64.TRYWAIT P0, [R2+URZ+0xd0], R3 ;  /* 0x0000d003020075a7 */ /* 0x000e6400080011ff */
[----:B-1----:R-:W-:Y:S05]  /*2070*/  @!P0 BRA `(.L_x_39) ;  /* 0x0000008400648947 */ /* 0x002fea0003800000 */
.L_x_236:
[----:B------:R-:W2:Y:S01]  /*2080*/  LDS.128 R4, [R4+0x160] ;  /* 0x0001600004047984 */ /* 0x000ea20000000c00 */
[----:B------:R-:W-:Y:S01]  /*2090*/  ISETP.GE.AND P0, PT, R36, 0x1, PT ;  /* 0x000000012400780c */ /* 0x000fe20003f06270 */
[----:B-1----:R-:W-:Y:S01]  /*20a0*/  VIADD R2, R2, 0xe0 ;  /* 0x000000e002027836 */ /* 0x002fe20000000000 */
[----:B------:R-:W-:Y:S01]  /*20b0*/  @!PT LDS RZ, [RZ] ;  /* 0x00000000fffff984 */ /* 0x000fe20000000800 */
[----:B------:R-:W-:Y:S01]  /*20c0*/  @!PT LDS RZ, [RZ] ;  /* 0x00000000fffff984 */ /* 0x000fe20000000800 */
[----:B------:R-:W-:Y:S01]  /*20d0*/  @!PT LDS RZ, [RZ] ;  /* 0x00000000fffff984 */ /* 0x000fe20000000800 */
[----:B------:R-:W-:Y:S01]  /*20e0*/  @!PT LDS RZ, [RZ] ;  /* 0x00000000fffff984 */ /* 0x000fe20000000800 */
[----:B------:R1:W-:Y:S06]  /*20f0*/  MEMBAR.ALL.CTA ;  /* 0x0000000000007992 */ /* 0x0003ec0000008000 */
[----:B-1----:R-:W1:Y:S01]  /*2100*/  FENCE.VIEW.ASYNC.S ;  /* 0x00000000000073c6 */ /* 0x002e620000000000 */
[----:B------:R-:W-:-:S04]  /*2110*/  PRMT R2, RZ, 0x654, R2 ;  /* 0x00000654ff027816 */ /* 0x000fc80000000002 */
[----:B-1----:R1:W-:Y:S01]  /*2120*/  SYNCS.ARRIVE.TRANS64.RED.A1T0 RZ, [R2+URZ], RZ ;  /* 0x000000ff02ff79a7 */ /* 0x0023e200081004ff */
[----:B--2---:R-:W-:-:S13]  /*2130*/  LOP3.LUT P2, RZ, R6, 0x1, RZ, 0xc0, !PT ;  /* 0x0000000106ff7812 */ /* 0x004fda000784c0ff */
[----:B------:R-:W-:Y:S01]  /*2140*/  @P2 SHF.R.U32.HI R3, RZ, 0x10, R5 ;  /* 0x00000010ff032819 */ /* 0x000fe20000011605 */
[----:B------:R-:W-:Y:S01]  /*2150*/  VOTEU.ANY UP0, P2 ;  /* 0x0000000000ff7886 */ /* 0x000fe20001000100 */
[----:B------:R-:W-:Y:S02]  /*2160*/  @P2 MOV R10, R4 ;  /* 0x00000004000a2202 */ /* 0x000fe40000000f00 */
[----:B------:R-:W-:Y:S02]  /*2170*/  @P2 R2UR.BROADCAST UR8, R3 ;  /* 0x00000000030822ca */ /* 0x000fe400008e0000 */
[----:B------:R-:W-:-:S11]  /*2180*/  @P2 LOP3.LUT R9, R5, 0xffff, RZ, 0xc0, !PT ;  /* 0x0000ffff05092812 */ /* 0x000fd600078ec0ff */
[----:B------:R-:W-:Y:S01]  /*2190*/  @UP0 UMOV UR36, UR8 ;  /* 0x0000000800240c82 */ /* 0x000fe20008000000 */
[----:B-1----:R-:W-:Y:S05]  /*21a0*/  @!P0 BRA `(.L_x_40) ;  /* 0x0000000000b88947 */ /* 0x002fea0003800000 */
[----:B------:R-:W3:Y:S01]  /*21b0*/  LDC.64 R4, c[0x0][0xb18] ;  /* 0x0002c600ff047b82 */ /* 0x000ee20000000a00 */
[----:B------:R-:W-:-:S07]  /*21c0*/  ISETP.NE.AND P3, PT, R36, 0x1, PT ;  /* 0x000000012400780c */ /* 0x000fce0003f65270 */
[----:B------:R-:W1:Y:S08]  /*21d0*/  LDC.64 R6, c[0x0][0xb10] ;  /* 0x0002c400ff067b82 */ /* 0x000e700000000a00 */
[----:B------:R-:W2:Y:S08]  /*21e0*/  LDC R18, c[0x0][0xb20] ;  /* 0x0002c800ff127b82 */ /* 0x000eb00000000800 */
[----:B------:R-:W4:Y:S01]  /*21f0*/  LDC R19, c[0x0][0xb0c] ;  /* 0x0002c300ff137b82 */ /* 0x000f220000000800 */
[----:B---3--:R-:W-:Y:S01]  /*2200*/  IMAD.HI.U32 R21, R0, R5, RZ ;  /* 0x0000000500157227 */ /* 0x008fe200078e00ff */
[----:B------:R-:W-:-:S03]  /*2210*/  ISETP.NE.AND P0, PT, R4, 0x1, PT ;  /* 0x000000010400780c */ /* 0x000fc60003f05270 */
[----:B------:R-:W-:-:S03]  /*2220*/  IMAD.HI.U32 R5, R9, R5, RZ ;  /* 0x0000000509057227 */ /* 0x000fc600078e00ff */
[----:B------:R-:W3:Y:S01]  /*2230*/  LDC.64 R2, c[0x0][0xb28] ;  /* 0x0002ca00ff027b82 */ /* 0x000ee20000000a00 */
[----:B-1----:R-:W-:-:S04]  /*2240*/  IMAD.HI.U32 R22, R8, R6, RZ ;  /* 0x0000000608167227 */ /* 0x002fc800078e00ff */
[----:B------:R-:W-:Y:S01]  /*2250*/  IMAD.HI.U32 R23, R10, R6, RZ ;  /* 0x000000060a177227 */ /* 0x000fe200078e00ff */
[----:B------:R-:W-:Y:S02]  /*2260*/  SHF.R.U32.HI R22, RZ, R7, R22 ;  /* 0x00000007ff167219 */ /* 0x000fe40000011616 */
[-C--:B--2---:R-:W-:Y:S02]  /*2270*/  SHF.R.U32.HI R21, RZ, R18.reuse, R21 ;  /* 0x00000012ff157219 */ /* 0x084fe40000011615 */
[----:B------:R-:W-:Y:S02]  /*2280*/  SHF.R.U32.HI R5, RZ, R18, R5 ;  /* 0x00000012ff057219 */ /* 0x000fe40000011605 */
[----:B------:R-:W-:Y:S02]  /*2290*/  SEL R21, R0, R21, !P0 ;  /* 0x0000001500157207 */ /* 0x000fe40004000000 */
[----:B------:R-:W-:Y:S02]  /*22a0*/  SHF.R.U32.HI R23, RZ, R7, R23 ;  /* 0x00000007ff177219 */ /* 0x000fe40000011617 */
[----:B----4-:R-:W-:-:S02]  /*22b0*/  ISETP.NE.AND P1, PT, R19, 0x1, PT ;  /* 0x000000011300780c */ /* 0x010fc40003f25270 */
[----:B------:R-:W-:Y:S02]  /*22c0*/  SEL R5, R9, R5, !P0 ;  /* 0x0000000509057207 */ /* 0x000fe40004000000 */
[----:B------:R-:W-:Y:S02]  /*22d0*/  SEL R22, R8, R22, !P1 ;  /* 0x0000001608167207 */ /* 0x000fe40004800000 */
[----:B------:R-:W-:Y:S01]  /*22e0*/  SEL R23, R10, R23, !P1 ;  /* 0x000000170a177207 */ /* 0x000fe20004800000 */
[----:B---3--:R-:W-:-:S04]  /*22f0*/  IMAD.HI.U32 R20, R21, R2, RZ ;  /* 0x0000000215147227 */ /* 0x008fc800078e00ff */
        /* <DEDUP_REMOVED lines=10> */
[----:B------:R-:W-:-:S04]  /*23a0*/  @!P0 IMAD.HI.U32 R7, R23, R2, RZ ;  /* 0x0000000217078227 */ /* 0x000fc800078e00ff */
[----:B------:R-:W-:Y:S01]  /*23b0*/  IMAD.MOV R2, RZ, RZ, -R6 ;  /* 0x000000ffff027224 */ /* 0x000fe200078e0a06 */
[----:B------:R-:W-:Y:S02]  /*23c0*/  @!P0 SHF.R.U32.HI R3, RZ, R3, R7 ;  /* 0x00000003ff038219 */ /* 0x000fe40000011607 */
[----:B------:R-:W-:Y:S01]  /*23d0*/  IADD3 R7, PT, PT, -R5, RZ, RZ ;  /* 0x000000ff05077210 */ /* 0x000fe20007ffe1ff */
[----:B------:R-:W-:Y:S01]  /*23e0*/  IMAD R2, R36, R2, R5 ;  /* 0x0000000224027224 */ /* 0x000fe200078e0205 */
        /* <DEDUP_REMOVED lines=10> */
.L_x_40:
[----:B------:R-:W1:Y:S02]  /*2490*/  LDCU UR8, c[0x0][0xb30] ;  /* 0x00016600ff0877ac */ /* 0x000e640008000800 */
[----:B-1----:R-:W-:-:S09]  /*24a0*/  UISETP.NE.AND UP0, UPT, UR8, 0x1, UPT ;  /* 0x000000010800788c */ /* 0x002fd2000bf05270 */
[----:B------:R-:W-:Y:S05]  /*24b0*/  BRA.U UP0, `(.L_x_41) ;  /* 0x0000000100407547 */ /* 0x000fea000b800000 */
[----:B------:R-:W1:Y:S08]  /*24c0*/  LDC.64 R4, c[0x0][0xb10] ;  /* 0x0002c400ff047b82 */ /* 0x000e700000000a00 */
[----:B------:R-:W2:Y:S08]  /*24d0*/  LDC.64 R2, c[0x0][0xb18] ;  /* 0x0002c600ff027b82 */ /* 0x000eb00000000a00 */
[----:B------:R-:W4:Y:S08]  /*24e0*/  LDC R6, c[0x0][0xb20] ;  /* 0x0002c800ff067b82 */ /* 0x000f300000000800 */
[----:B------:R-:W3:Y:S01]  /*24f0*/  LDC R7, c[0x0][0xb0c] ;  /* 0x0002c300ff077b82 */ /* 0x000ee20000000800 */
[----:B-1----:R-:W-:-:S05]  /*2500*/  IMAD.HI.U32 R4, R10, R4, RZ ;  /* 0x000000040a047227 */ /* 0x002fca00078e00ff */
[----:B------:R-:W-:Y:S01]  /*2510*/  SHF.R.U32.HI R4, RZ, R5, R4 ;  /* 0x00000005ff047219 */ /* 0x000fe20000011604 */
[----:B--2---:R-:W-:Y:S01]  /*2520*/  IMAD.HI.U32 R3, R9, R3, RZ ;  /* 0x0000000309037227 */ /* 0x004fe200078e00ff */
[----:B------:R-:W-:-:S04]  /*2530*/  ISETP.NE.AND P0, PT, R2, 0x1, PT ;  /* 0x000000010200780c */ /* 0x000fc80003f05270 */
[----:B----4-:R-:W-:-:S04]  /*2540*/  SHF.R.U32.HI R3, RZ, R6, R3 ;  /* 0x00000006ff037219 */ /* 0x010fc80000011603 */
[----:B------:R-:W-:Y:S02]  /*2550*/  SEL R3, R9, R3, !P0 ;  /* 0x0000000309037207 */ /* 0x000fe40004000000 */
[----:B---3--:R-:W-:-:S04]  /*2560*/  ISETP.NE.AND P1, PT, R7, 0x1, PT ;  /* 0x000000010700780c */ /* 0x008fc80003f25270 */
[----:B------:R-:W-:-:S05]  /*2570*/  SEL R4, R10, R4, !P1 ;  /* 0x000000040a047207 */ /* 0x000fca0004800000 */
[----:B------:R-:W-:Y:S02]  /*2580*/  IMAD.IADD R5, R3, 0x1, -R4 ;  /* 0x0000000103057824 */ /* 0x000fe400078e0a04 */
[----:B------:R-:W-:Y:S02]  /*2590*/  IMAD.IADD R3, R4, 0x1, -R3 ;  /* 0x0000000104037824 */ /* 0x000fe400078e0a03 */
[----:B------:R-:W-:Y:S02]  /*25a0*/  IMAD R10, R5, R7, R10 ;  /* 0x00000007050a7224 */ /* 0x000fe400078e020a */
[----:B------:R-:W-:-:S07]  /*25b0*/  IMAD R9, R3, R2, R9 ;  /* 0x0000000203097224 */ /* 0x000fce00078e0209 */
.L_x_41:
[----:B------:R-:W-:Y:S01]  /*25c0*/  VIADD R14, R14, 0x1 ;  /* 0x000000010e0e7836 */ /* 0x000fe20000000000 */
[----:B------:R-:W-:Y:S01]  /*25d0*/  UPLOP3.LUT UP5, UPT, UPT, UPT, UPT, 0x80, 0x8 ;  /* 0x000000000008789c */ /* 0x000fe20003faf070 */
[----:B------:R-:W-:Y:S02]  /*25e0*/  IMAD.IADD R22, R10, 0x1, R100 ;  /* 0x000000010a167824 */ /* 0x000fe400078e0264 */
[----:B------:R-:W-:Y:S01]  /*25f0*/  IMAD.IADD R23, R9, 0x1, R83 ;  /* 0x0000000109177824 */ /* 0x000fe200078e0253 */
[----:B------:R-:W-:-:S04]  /*2600*/  ISETP.NE.AND P0, PT, R14, 0x2, PT ;  /* 0x000000020e00780c */ /* 0x000fc80003f05270 */
[----:B------:R-:W-:Y:S02]  /*2610*/  SEL R2, RZ, 0x1, P0 ;  /* 0x00000001ff027807 */ /* 0x000fe40000000000 */
[----:B------:R-:W-:Y:S02]  /*2620*/  SEL R14, R14, RZ, P0 ;  /* 0x000000ff0e0e7207 */ /* 0x000fe40000000000 */
[----:B------:R-:W-:Y:S01]  /*2630*/  LOP3.LUT R13, R13, R2, RZ, 0x3c, !PT ;  /* 0x000000020d0d7212 */ /* 0x000fe200078e3cff */
[----:B------:R-:W-:Y:S06]  /*2640*/  @P2 BRA `(.L_x_42) ;  /* 0xfffffff000542947 */ /* 0x000fec000383ffff */
[----:B------:R-:W-:Y:S01]  /*2650*/  UIADD3 UR6, UPT, UPT, UR6, 0x40, URZ ;  /* 0x0000004006067890 */ /* 0x000fe2000fffe0ff */
[----:B------:R-:W-:-:S03]  /*2660*/  SHF.L.U32 R2, R15, 0x1f, RZ ;  /* 0x0000001f0f027819 */ /* 0x000fc600000006ff */
[----:B------:R-:W-:-:S09]  /*2670*/  ULEA UR4, UR23, UR6, 0x3 ;  /* 0x0000000617047291 */ /* 0x000fd2000f8e18ff */
[----:B------:R-:W1:Y:S02]  /*2680*/  SYNCS.PHASECHK.TRANS64.TRYWAIT P0, [UR4], R2 ;  /* 0x00000002ff0075a7 */ /* 0x000e640008001104 */
[----:B-1----:R-:W-:Y:S05]  /*2690*/  @!P0 BRA `(.L_x_43) ;  /* 0x0000007c00f08947 */ /* 0x002fea0003800000 */
.L_x_238:
[----:B------:R-:W-:-:S04]  /*26a0*/  UIADD3 UR5, UPT, UPT, UR23, 0x1, URZ ;  /* 0x0000000117057890 */ /* 0x000fc8000fffe0ff */
[----:B------:R-:W-:-:S04]  /*26b0*/  UISETP.NE.AND UP0, UPT, UR5, 0x8, UPT ;  /* 0x000000080500788c */ /* 0x000fc8000bf05270 */
[----:B------:R-:W-:Y:S02]  /*26c0*/  USEL UR7, URZ, 0x1, UP0 ;  /* 0x00000001ff077887 */ /* 0x000fe40008000000 */
[----:B------:R-:W-:-:S04]  /*26d0*/  USEL UR5, UR5, URZ, UP0 ;  /* 0x000000ff05057287 */ /* 0x000fc80008000000 */
[----:B------:R-:W-:Y:S01]  /*26e0*/  ULEA UR4, UR5, UR6, 0x3 ;  /* 0x0000000605047291 */ /* 0x000fe2000f8e18ff */
[----:B-1----:R-:W-:-:S04]  /*26f0*/  LOP3.LUT R2, R15, UR7, RZ, 0x3c, !PT ;  /* 0x000000070f027c12 */ /* 0x002fc8000f8e3cff */
[----:B------:R-:W-:-:S04]  /*2700*/  SHF.L.U32 R3, R2, 0x1f, RZ ;  /* 0x0000001f02037819 */ /* 0x000fc800000006ff */
[----:B------:R-:W1:Y:S02]  /*2710*/  SYNCS.PHASECHK.TRANS64.TRYWAIT P0, [UR4], R3 ;  /* 0x00000003ff0075a7 */ /* 0x000e640008001104 */
[----:B-1----:R-:W-:Y:S05]  /*2720*/  @!P0 BRA `(.L_x_44) ;  /* 0x0000007c00e48947 */ /* 0x002fea0003800000 */
.L_x_240:
[----:B------:R-:W-:-:S04]  /*2730*/  UIADD3 UR5, UPT, UPT, UR5, 0x1, URZ ;  /* 0x0000000105057890 */ /* 0x000fc8000fffe0ff */
[----:B------:R-:W-:-:S04]  /*2740*/  UISETP.NE.AND UP0, UPT, UR5, 0x8, UPT ;  /* 0x000000080500788c */ /* 0x000fc8000bf05270 */
[----:B------:R-:W-:Y:S02]  /*2750*/  USEL UR7, URZ, 0x1, UP0 ;  /* 0x00000001ff077887 */ /* 0x000fe40008000000 */
[----:B------:R-:W-:-:S04]  /*2760*/  USEL UR5, UR5, URZ, UP0 ;  /* 0x000000ff05057287 */ /* 0x000fc80008000000 */
[----:B------:R-:W-:Y:S01]  /*2770*/  ULEA UR4, UR5, UR6, 0x3 ;  /* 0x0000000605047291 */ /* 0x000fe2000f8e18ff */
[----:B------:R-:W-:-:S04]  /*2780*/  LOP3.LUT R2, R2, UR7, RZ, 0x3c, !PT ;  /* 0x0000000702027c12 */ /* 0x000fc8000f8e3cff */
[----:B-1----:R-:W-:-:S04]  /*2790*/  SHF.L.U32 R3, R2, 0x1f, RZ ;  /* 0x0000001f02037819 */ /* 0x002fc800000006ff */
[----:B------:R-:W1:Y:S02]  /*27a0*/  SYNCS.PHASECHK.TRANS64.TRYWAIT P0, [UR4], R3 ;  /* 0x00000003ff0075a7 */ /* 0x000e640008001104 */
[----:B-1----:R-:W-:Y:S05]  /*27b0*/  @!P0 BRA `(.L_x_45) ;  /* 0x0000007c00d88947 */ /* 0x002fea0003800000 */
.L_x_242:
        /* <DEDUP_REMOVED lines=9> */
.L_x_244:
        /* <DEDUP_REMOVED lines=9> */
.L_x_246:
        /* <DEDUP_REMOVED lines=9> */
.L_x_248:
        /* <DEDUP_REMOVED lines=9> */
.L_x_250:
[----:B------:R-:W-:-:S04]  /*2a00*/  UIADD3 UR5, UPT, UPT, UR5, 0x1, URZ ;  /* 0x0000000105057890 */ /* 0x000fc8000fffe0ff */
[----:B------:R-:W-:-:S04]  /*2a10*/  UISETP.NE.AND UP0, UPT, UR5, 0x8, UPT ;  /* 0x000000080500788c */ /* 0x000fc8000bf05270 */
[----:B------:R-:W-:Y:S02]  /*2a20*/  USEL UR4, URZ, 0x1, UP0 ;  /* 0x00000001ff047887 */ /* 0x000fe40008000000 */
[----:B------:R-:W-:-:S04]  /*2a30*/  USEL UR5, UR5, URZ, UP0 ;  /* 0x000000ff05057287 */ /* 0x000fc80008000000 */
[----:B------:R-:W-:Y:S01]  /*2a40*/  ULEA UR5, UR5, UR6, 0x3 ;  /* 0x0000000605057291 */ /* 0x000fe2000f8e18ff */
[----:B------:R-:W-:-:S04]  /*2a50*/  LOP3.LUT R2, R2, UR4, RZ, 0x3c, !PT ;  /* 0x0000000402027c12 */ /* 0x000fc8000f8e3cff */
[----:B------:R-:W-:Y:S01]  /*2a60*/  SHF.L.U32 R2, R2, 0x1f, RZ ;  /* 0x0000001f02027819 */ /* 0x000fe200000006ff */
[----:B-1-3--:R-:W-:-:S07]  /*2a70*/  IMAD.U32 R0, RZ, RZ, UR5 ;  /* 0x00000005ff007e24 */ /* 0x00afce000f8e00ff */
.L_x_50:
[----:B-1----:R1:W2:Y:S02]  /*2a80*/  SYNCS.PHASECHK.TRANS64.TRYWAIT P0, [R0+URZ], R2 ;  /* 0x00000002000075a7 */ /* 0x0022a400080011ff */
[----:B--2---:R-:W-:Y:S05]  /*2a90*/  @!P0 NANOSLEEP.SYNCS 0x989680 ;  /* 0x009896800000895d */ /* 0x004fea0003900000 */
[----:B------:R-:W2:Y:S02]  /*2aa0*/  @!P0 SYNCS.PHASECHK.TRANS64 P0, [R0+URZ], R2 ;  /* 0x00000002000085a7 */ /* 0x000ea400080010ff */
[----:B--2---:R-:W-:Y:S05]  /*2ab0*/  @P0 EXIT ;  /* 0x000000000000094d */ /* 0x004fea0003800000 */
[----:B------:R-:W-:Y:S05]  /*2ac0*/  BRA `(.L_x_50) ;  /* 0xfffffffc00ec7947 */ /* 0x000fea000383ffff */
.L_x_22:
[----:B------:R-:W-:-:S04]  /*2ad0*/  UISETP.NE.AND UP1, UPT, UR37, URZ, UPT ;  /* 0x000000ff2500728c */ /* 0x000fc8000bf25270 */
[----:B------:R-:W-:-:S09]  /*2ae0*/  UISETP.NE.OR UP1, UPT, UR10, 0x1, UP1 ;  /* 0x000000010a00788c */ /* 0x000fd20008f25670 */
[----:B------:R-:W-:Y:S05]  /*2af0*/  BRA.U UP1, `(.L_x_51) ;  /* 0x00000005014c7547 */ /* 0x000fea000b800000 */
[----:B------:R-:W-:Y:S01]  /*2b00*/  HFMA2 R11, -RZ, RZ, 0, 0 ;  /* 0x00000000ff0b7431 */ /* 0x000fe200000001ff */
[----:B------:R-:W-:Y:S01]  /*2b10*/  ISETP.GE.U32.AND P2, PT, R10, 0x2, PT ;  /* 0x000000020a00780c */ /* 0x000fe20003f46070 */
[----:B------:R-:W-:Y:S01]  /*2b20*/  IMAD.MOV.U32 R12, RZ, RZ, 0x1 ;  /* 0x00000001ff0c7424 */ /* 0x000fe200078e00ff */
[----:B------:R-:W-:Y:S01]  /*2b30*/  CS2R R8, SRZ ;  /* 0x0000000000087805 */ /* 0x000fe2000001ff00 */
[----:B------:R-:W-:Y:S01]  /*2b40*/  IMAD.MOV.U32 R3, RZ, RZ, RZ ;  /* 0x000000ffff037224 */ /* 0x000fe200078e00ff */
[----:B------:R-:W-:Y:S01]  /*2b50*/  UMOV UR4, 0x400 ;  /* 0x0000040000047882 */ /* 0x000fe20000000000 */
[----:B------:R-:W-:Y:S01]  /*2b60*/  UMOV UR6, URZ ;  /* 0x000000ff00067c82 */ /* 0x000fe20008000000 */
[----:B------:R-:W-:-:S12]  /*2b70*/  ULEA UR37, UR37, UR4, 0x18 ;  /* 0x0000000425257291 */ /* 0x000fd8000f8ec0ff */
.L_x_55:
[----:B------:R-:W-:Y:S02]  /*2b80*/  LEA R0, R3, UR37, 0x3 ;  /* 0x0000002503007c11 */ /* 0x000fe4000f8e18ff */
[----:B------:R-:W-:-:S03]  /*2b90*/  SHF.L.U32 R4, R8, 0x1f, RZ ;  /* 0x0000001f08047819 */ /* 0x000fc600000006ff */
[----:B------:R-:W-:Y:S01]  /*2ba0*/  VIADD R5, R0, 0x140 ;  /* 0x0000014000057836 */ /* 0x000fe20000000000 */
[----:B------:R-:W1:Y:S02]  /*2bb0*/  SYNCS.PHASECHK.TRANS64.TRYWAIT P0, [R0+URZ+0x130], R4 ;  /* 0x00013004000075a7 */ /* 0x000e6400080011ff */
[----:B-1----:R-:W-:Y:S05]  /*2bc0*/  @!P0 BRA `(.L_x_52) ;  /* 0x0000007c004c8947 */ /* 0x002fea0003800000 */
.L_x_251:
[----:B------:R-:W-:Y:S01]  /*2bd0*/  ULEA UR5, UR6, UR37, 0x3 ;  /* 0x0000002506057291 */ /* 0x000fe2000f8e18ff */
[----:B-1----:R-:W-:Y:S01]  /*2be0*/  PRMT R0, RZ, 0x654, R5 ;  /* 0x00000654ff007816 */ /* 0x002fe20000000005 */
[----:B------:R-:W-:Y:S01]  /*2bf0*/  @!P2 IMAD.MOV.U32 R4, RZ, RZ, 0x10 ;  /* 0x00000010ff04a424 */ /* 0x000fe200078e00ff */
[----:B------:R-:W-:Y:S01]  /*2c00*/  SHF.L.U32 R5, R12, 0x1f, RZ ;  /* 0x0000001f0c057819 */ /* 0x000fe200000006ff */
[----:B------:R-:W-:Y:S01]  /*2c10*/  UIADD3 UR4, UPT, UPT, UR5, 0xd0, URZ ;  /* 0x000000d005047890 */ /* 0x000fe2000fffe0ff */
[----:B------:R1:W-:Y:S05]  /*2c20*/  SYNCS.ARRIVE.TRANS64.RED.A1T0 RZ, [R0+URZ], RZ ;  /* 0x000000ff00ff79a7 */ /* 0x0003ea00081004ff */
[----:B------:R-:W-:Y:S01]  /*2c30*/  IMAD.U32 R6, RZ, RZ, UR4 ;  /* 0x00000004ff067e24 */ /* 0x000fe2000f8e00ff */
[----:B------:R-:W2:Y:S04]  /*2c40*/  SYNCS.PHASECHK.TRANS64.TRYWAIT P0, [UR5+0xe0], R5 ;  /* 0x0000e005ff0075a7 */ /* 0x000ea80008001105 */
[----:B------:R-:W-:Y:S01]  /*2c50*/  PRMT R6, R10, 0x654, R6 ;  /* 0x000006540a067816 */ /* 0x000fe20000000006 */
[----:B-12---:R-:W-:Y:S06]  /*2c60*/  @!P0 BRA `(.L_x_53) ;  /* 0x0000007c00388947 */ /* 0x006fec0003800000 */
.L_x_253:
[----:B------:R-:W-:Y:S01]  /*2c70*/  ULEA UR4, UR6, UR37, 0x4 ;  /* 0x0000002506047291 */ /* 0x000fe2000f8e20ff */
[----:B------:R-:W-:Y:S01]  /*2c80*/  SEL R2, R6, R2, !P2 ;  /* 0x0000000206027207 */ /* 0x000fe20005000000 */
[----:B------:R-:W-:Y:S01]  /*2c90*/  UIADD3 UR5, UPT, UPT, UR5, 0xd0, URZ ;  /* 0x000000d005057890 */ /* 0x000fe2000fffe0ff */
[----:B-1----:R-:W-:Y:S01]  /*2ca0*/  LEA R0, R11, UR37, 0x3 ;  /* 0x000000250b007c11 */ /* 0x002fe2000f8e18ff */
[----:B------:R-:W-:Y:S01]  /*2cb0*/  UIADD3 UR4, UPT, UPT, UR4, 0x160, URZ ;  /* 0x0000016004047890 */ /* 0x000fe2000fffe0ff */
[----:B------:R1:W-:Y:S01]  /*2cc0*/  @!P2 SYNCS.ARRIVE.TRANS64.RED RZ, [R2+URZ], R4 ;  /* 0x0000000402ffa9a7 */ /* 0x0003e200080004ff */
[----:B------:R-:W-:Y:S01]  /*2cd0*/  UIADD3 UR6, UPT, UPT, UR6, 0x1, URZ ;  /* 0x0000000106067890 */ /* 0x000fe2000fffe0ff */
[----:B------:R-:W-:-:S03]  /*2ce0*/  VIADD R3, R3, 0x1 ;  /* 0x0000000103037836 */ /* 0x000fc60000000000 */
[----:B------:R-:W-:Y:S02]  /*2cf0*/  UISETP.NE.AND UP0, UPT, UR6, 0x2, UPT ;  /* 0x000000020600788c */ /* 0x000fe4000bf05270 */
[----:B------:R-:W-:Y:S01]  /*2d00*/  ISETP.NE.AND P0, PT, R3, 0x2, PT ;  /* 0x000000020300780c */ /* 0x000fe20003f05270 */
[----:B------:R-:W-:Y:S06]  /*2d10*/  UGETNEXTWORKID.BROADCAST [UR4], [UR5] ;  /* 0x00000000040073ca */ /* 0x000fec0008000100 */
[----:B------:R-:W-:Y:S02]  /*2d20*/  USEL UR4, URZ, 0x1, UP0 ;  /* 0x00000001ff047887 */ /* 0x000fe40008000000 */
[----:B------:R-:W-:-:S04]  /*2d30*/  USEL UR6, UR6, URZ, UP0 ;  /* 0x000000ff06067287 */ /* 0x000fc80008000000 */
[----:B------:R-:W-:Y:S02]  /*2d40*/  LOP3.LUT R12, R12, UR4, RZ, 0x3c, !PT ;  /* 0x000000040c0c7c12 */ /* 0x000fe4000f8e3cff */
[----:B-1----:R-:W-:-:S04]  /*2d50*/  SHF.L.U32 R4, R9, 0x1f, RZ ;  /* 0x0000001f09047819 */ /* 0x002fc800000006ff */
[----:B------:R-:W1:Y:S02]  /*2d60*/  SYNCS.PHASECHK.TRANS64.TRYWAIT P1, [R0+URZ+0xd0], R4 ;  /* 0x0000d004000075a7 */ /* 0x000e6400080211ff */
[----:B-1----:R-:W-:Y:S05]  /*2d70*/  @!P1 BRA `(.L_x_54) ;  /* 0x0000007c000c9947 */ /* 0x002fea0003800000 */
.L_x_254:
[----:B-1----:R-:W-:Y:S01]  /*2d80*/  LEA R4, R11, UR37, 0x4 ;  /* 0x000000250b047c11 */ /* 0x002fe2000f8e20ff */
[----:B------:R-:W-:Y:S01]  /*2d90*/  VIADD R0, R0, 0xe0 ;  /* 0x000000e000007836 */ /* 0x000fe20000000000 */
[----:B------:R-:W-:Y:S01]  /*2da0*/  SEL R3, R3, RZ, P0 ;  /* 0x000000ff03037207 */ /* 0x000fe20000000000 */
[----:B------:R-:W-:-:S03]  /*2db0*/  VIADD R11, R11, 0x1 ;  /* 0x000000010b0b7836 */ /* 0x000fc60000000000 */
[----:B------:R-:W1:Y:S01]  /*2dc0*/  LDS.128 R4, [R4+0x160] ;  /* 0x0001600004047984 */ /* 0x000e620000000c00 */
[----:B------:R-:W-:Y:S02]  /*2dd0*/  PRMT R0, RZ, 0x654, R0 ;  /* 0x00000654ff007816 */ /* 0x000fe40000000000 */
[C---:B------:R-:W-:Y:S01]  /*2de0*/  ISETP.NE.AND P1, PT, R11.reuse, 0x2, PT ;  /* 0x000000020b00780c */ /* 0x040fe20003f25270 */
[----:B------:R-:W-:Y:S01]  /*2df0*/  @!PT LDS RZ, [RZ] ;  /* 0x00000000fffff984 */ /* 0x000fe20000000800 */
[----:B------:R-:W-:Y:S01]  /*2e00*/  @!PT LDS RZ, [RZ] ;  /* 0x00000000fffff984 */ /* 0x000fe20000000800 */
[----:B------:R-:W-:Y:S01]  /*2e10*/  @!PT LDS RZ, [RZ] ;  /* 0x00000000fffff984 */ /* 0x000fe20000000800 */
[----:B------:R-:W-:Y:S01]  /*2e20*/  @!PT LDS RZ, [RZ] ;  /* 0x00000000fffff984 */ /* 0x000fe20000000800 */
[----:B------:R2:W-:Y:S06]  /*2e30*/  MEMBAR.ALL.CTA ;  /* 0x0000000000007992 */ /* 0x0005ec0000008000 */
[----:B--2---:R-:W2:Y:S01]  /*2e40*/  FENCE.VIEW.ASYNC.S ;  /* 0x00000000000073c6 */ /* 0x004ea20000000000 */
[----:B------:R-:W-:Y:S01]  /*2e50*/  SEL R11, R11, RZ, P1 ;  /* 0x000000ff0b0b7207 */ /* 0x000fe20000800000 */
[----:B--2---:R2:W-:Y:S01]  /*2e60*/  SYNCS.ARRIVE.TRANS64.RED.A1T0 RZ, [R0+URZ], RZ ;  /* 0x000000ff00ff79a7 */ /* 0x0045e200081004ff */
[----:B-1----:R-:W-:-:S02]  /*2e70*/  LOP3.LUT P3, RZ, R6, 0x1, RZ, 0xc0, !PT ;  /* 0x0000000106ff7812 */ /* 0x002fc4000786c0ff */
[----:B------:R-:W-:-:S04]  /*2e80*/  SEL R4, RZ, 0x1, P1 ;  /* 0x00000001ff047807 */ /* 0x000fc80000800000 */
[----:B------:R-:W-:Y:S02]  /*2e90*/  LOP3.LUT R9, R9, R4, RZ, 0x3c, !PT ;  /* 0x0000000409097212 */ /* 0x000fe400078e3cff */
[----:B--2---:R-:W-:-:S04]  /*2ea0*/  SEL R0, RZ, 0x1, P0 ;  /* 0x00000001ff007807 */ /* 0x004fc80000000000 */
[----:B------:R-:W-:Y:S01]  /*2eb0*/  LOP3.LUT R8, R8, R0, RZ, 0x3c, !PT ;  /* 0x0000000008087212 */ /* 0x000fe200078e3cff */
[----:B------:R-:W-:Y:S06]  /*2ec0*/  @P3 BRA `(.L_x_55) ;  /* 0xfffffffc002c3947 */ /* 0x000fec000383ffff */
[----:B------:R-:W-:Y:S01]  /*2ed0*/  ULEA UR5, UR6, UR37, 0x3 ;  /* 0x0000002506057291 */ /* 0x000fe2000f8e18ff */
[----:B------:R-:W-:-:S08]  /*2ee0*/  SHF.L.U32 R2, R12, 0x1f, RZ ;  /* 0x0000001f0c027819 */ /* 0x000fd000000006ff */
[----:B------:R-:W1:Y:S02]  /*2ef0*/  SYNCS.PHASECHK.TRANS64 P0, [UR5+0xe0], R2 ;  /* 0x0000e002ff0075a7 */ /* 0x000e640008001005 */
[----:B-1----:R-:W-:Y:S05]  /*2f00*/  @P0 BRA `(.L_x_56) ;  /* 0x0000000000080947 */ /* 0x002fea0003800000 */
[----:B------:R-:W1:Y:S02]  /*2f10*/  SYNCS.PHASECHK.TRANS64.TRYWAIT P0, [UR5+0xe0], R2 ;  /* 0x0000e002ff0075a7 */ /* 0x000e640008001105 */
[----:B-1----:R-:W-:Y:S05]  /*2f20*/  @!P0 BRA `(.L_x_57) ;  /* 0x0000007800b48947 */ /* 0x002fea0003800000 */
.L_x_56:
[----:B------:R-:W-:-:S04]  /*2f30*/  UIADD3 UR4, UPT, UPT, UR6, 0x1, URZ ;  /* 0x0000000106047890 */ /* 0x000fc8000fffe0ff */
[----:B------:R-:W-:-:S04]  /*2f40*/  UISETP.NE.AND UP0, UPT, UR4, 0x2, UPT ;  /* 0x000000020400788c */ /* 0x000fc8000bf05270 */
[----:B------:R-:W-:Y:S02]  /*2f50*/  USEL UR7, URZ, 0x1, UP0 ;  /* 0x00000001ff077887 */ /* 0x000fe40008000000 */
[----:B------:R-:W-:-:S04]  /*2f60*/  USEL UR4, UR4, URZ, UP0 ;  /* 0x000000ff04047287 */ /* 0x000fc80008000000 */
[----:B------:R-:W-:Y:S01]  /*2f70*/  ULEA UR4, UR4, UR37, 0x3 ;  /* 0x0000002504047291 */ /* 0x000fe2000f8e18ff */
[----:B-1----:R-:W-:-:S04]  /*2f80*/  LOP3.LUT R2, R12, UR7, RZ, 0x3c, !PT ;  /* 0x000000070c027c12 */ /* 0x002fc8000f8e3cff */
[----:B------:R-:W-:-:S04]  /*2f90*/  SHF.L.U32 R0, R2, 0x1f, RZ ;  /* 0x0000001f02007819 */ /* 0x000fc800000006ff */
[----:B------:R-:W1:Y:S02]  /*2fa0*/  SYNCS.PHASECHK.TRANS64 P0, [UR4+0xe0], R0 ;  /* 0x0000e000ff0075a7 */ /* 0x000e640008001004 */
[----:B-1----:R-:W-:Y:S05]  /*2fb0*/  @P0 EXIT ;  /* 0x000000000000094d */ /* 0x002fea0003800000 */
[----:B------:R-:W-:Y:S02]  /*2fc0*/  SHF.L.U32 R2, R2, 0x1f, RZ ;  /* 0x0000001f02027819 */ /* 0x000fe400000006ff */
[----:B------:R-:W-:-:S07]  /*2fd0*/  MOV R0, UR4 ;  /* 0x0000000400007c02 */ /* 0x000fce0008000f00 */
.L_x_58:
[----:B-1----:R1:W2:Y:S02]  /*2fe0*/  SYNCS.PHASECHK.TRANS64.TRYWAIT P0, [R0+URZ+0xe0], R2 ;  /* 0x0000e002000075a7 */ /* 0x0022a400080011ff */
[----:B--2---:R-:W-:Y:S05]  /*2ff0*/  @!P0 NANOSLEEP.SYNCS 0x989680 ;  /* 0x009896800000895d */ /* 0x004fea0003900000 */
[----:B------:R-:W2:Y:S02]  /*3000*/  @!P0 SYNCS.PHASECHK.TRANS64 P0, [R0+URZ+0xe0], R2 ;  /* 0x0000e002000085a7 */ /* 0x000ea400080010ff */
[----:B--2---:R-:W-:Y:S05]  /*3010*/  @P0 EXIT ;  /* 0x000000000000094d */ /* 0x004fea0003800000 */
[----:B------:R-:W-:Y:S05]  /*3020*/  BRA `(.L_x_58) ;  /* 0xfffffffc00ec7947 */ /* 0x000fea000383ffff */
.L_x_51:
[----:B------:R-:W-:Y:S05]  /*3030*/  BRA.U UP4, `(.L_x_59) ;  /* 0x0000001104d87547 */ /* 0x000fea000b800000 */
[----:B------:R-:W-:Y:S01]  /*3040*/  UMOV UR6, 0x40 ;  /* 0x0000004000067882 */ /* 0x000fe20000000000 */
[----:B------:R-:W-:Y:S01]  /*3050*/  NOP ;  /* 0x0000000000007918 */ /* 0x000fe20000000000 */
[----:B------:R-:W-:Y:S01]  /*3060*/  ULEA UR6, UR37, UR6, 0x18 ;  /* 0x0000000625067291 */ /* 0x000fe2000f8ec0ff */
[----:B------:R-:W-:Y:S02]  /*3070*/  UMOV UR7, 0x400 ;  /* 0x0000040000077882 */ /* 0x000fe40000000000 */
[----:B------:R-:W-:-:S06]  /*3080*/  ULEA UR37, UR37, UR7, 0x18 ;  /* 0x0000000725257291 */ /* 0x000fcc000f8ec0ff */
[----:B------:R-:W1:Y:S02]  /*3090*/  LDS.U8 R2, [UR6+0x1c] ;  /* 0x00001c06ff027984 */ /* 0x000e640008000000 */
[----:B-1----:R-:W-:-:S13]  /*30a0*/  ISETP.NE.AND P0, PT, R2, RZ, PT ;  /* 0x000000ff0200720c */ /* 0x002fda0003f05270 */
[----:B------:R-:W-:Y:S05]  /*30b0*/  @P0 BRA `(.L_x_60) ;  /* 0x0000000400080947 */ /* 0x000fea0003800000 */
[----:B------:R-:W-:Y:S02]  /*30c0*/  UISETP.NE.U32.AND UP0, UPT, UR5, 0x1, UPT ;  /* 0x000000010500788c */ /* 0x000fe4000bf05070 */
[----:B------:R-:W-:-:S07]  /*30d0*/  UIADD3 UR8, UPT, UPT, UR6, 0x8, URZ ;  /* 0x0000000806087890 */ /* 0x000fce000fffe0ff */
[----:B------:R-:W-:Y:S05]  /*30e0*/  BRA.U !UP0, `(.L_x_61) ;  /* 0x00000001089c7547 */ /* 0x000fea000b800000 */
[----:B------:R-:W-:Y:S01]  /*30f0*/  ELECT P0, URZ, PT ;  /* 0x0000000000ff782f */ /* 0x000fe20003800000 */
[----:B------:R-:W-:-:S12]  /*3100*/  BSSY B0, `(.L_x_61) ;  /* 0x0000025000007945 */ /* 0x000fd80003800000 */
[----:B------:R-:W-:Y:S05]  /*3110*/  @!P0 BRA `(.L_x_62) ;  /* 0x00000000008c8947 */ /* 0x000fea0003800000 */
[----:B------:R-:W-:-:S05]  /*3120*/  UMOV UR7, 0x10 ;  /* 0x0000001000077882 */ /* 0x000fca0000000000 */
[----:B------:R-:W-:Y:S04]  /*3130*/  DEPBAR.LE SB1, 0x36 ;  /* 0x00009d800000791a */ /* 0x000fe80000000000 */
[----:B------:R-:W1:Y:S02]  /*3140*/  UTCATOMSWS.2CTA.FIND_AND_SET.ALIGN UP1, UR7, UR7 ;  /* 0x00000007000775e3 */ /* 0x000e640008220800 */
[----:B-1----:R-:W-:Y:S01]  /*3150*/  MOV R10, UR7 ;  /* 0x00000007000a7c02 */ /* 0x002fe20008000f00 */
[----:B------:R-:W-:Y:S06]  /*3160*/  BRA.U UP1, `(.L_x_63) ;  /* 0x0000000101187547 */ /* 0x000fec000b800000 */
.L_x_64:
[----:B------:R-:W-:Y:S05]  /*3170*/  NANOSLEEP 0x64 ;  /* 0x000000640000795d */ /* 0x000fea0003800000 */
[----:B------:R-:W-:-:S05]  /*3180*/  UMOV UR7, 0x10 ;  /* 0x0000001000077882 */ /* 0x000fca0000000000 */
[----:B------:R-:W-:Y:S04]  /*3190*/  DEPBAR.LE SB1, 0x36 ;  /* 0x00009d800000791a */ /* 0x000fe80000000000 */
[----:B------:R-:W1:Y:S02]  /*31a0*/  UTCATOMSWS.2CTA.FIND_AND_SET.ALIGN UP1, UR7, UR7 ;  /* 0x00000007000775e3 */ /* 0x000e640008220800 */
[----:B-1----:R-:W-:Y:S01]  /*31b0*/  MOV R10, UR7 ;  /* 0x00000007000a7c02 */ /* 0x002fe20008000f00 */
[----:B------:R-:W-:Y:S05]  /*31c0*/  BRA.U !UP1, `(.L_x_64) ;  /* 0xfffffffd09e87547 */ /* 0x000fea000b83ffff */
.L_x_63:
[----:B------:R-:W1:Y:S01]  /*31d0*/  LDS R5, [UR6+0x10] ;  /* 0x00001006ff057984 */ /* 0x000e620008000800 */
[----:B------:R-:W-:Y:S01]  /*31e0*/  IMAD.U32 R3, RZ, RZ, UR37 ;  /* 0x00000025ff037e24 */ /* 0x000fe2000f8e00ff */
[----:B------:R-:W-:-:S03]  /*31f0*/  MOV R2, UR4 ;  /* 0x0000000400027c02 */ /* 0x000fc60008000f00 */
[----:B------:R-:W-:Y:S01]  /*3200*/  VIADD R3, R3, 0x180 ;  /* 0x0000018003037836 */ /* 0x000fe20000000000 */
[----:B-1----:R-:W-:-:S04]  /*3210*/  SHF.L.U32 R5, R5, 0x1f, RZ ;  /* 0x0000001f05057819 */ /* 0x002fc800000006ff */
[----:B------:R-:W1:Y:S02]  /*3220*/  SYNCS.PHASECHK.TRANS64.TRYWAIT P0, [UR6+0x8], R5 ;  /* 0x00000805ff0075a7 */ /* 0x000e640008001106 */
[----:B-1----:R-:W-:Y:S05]  /*3230*/  @P0 BRA `(.L_x_65) ;  /* 0x0000000000080947 */ /* 0x002fea0003800000 */
[----:B------:R-:W1:Y:S02]  /*3240*/  SYNCS.PHASECHK.TRANS64.TRYWAIT P0, [UR6+0x8], R5 ;  /* 0x00000805ff0075a7 */ /* 0x000e640008001106 */
[----:B-1----:R-:W-:Y:S05]  /*3250*/  @!P0 BRA `(.L_x_66) ;  /* 0x0000007800008947 */ /* 0x002fea0003800000 */
.L_x_65:
[----:B-1----:R-:W-:Y:S01]  /*3260*/  HFMA2 R4, -RZ, RZ, 0, 5.9604644775390625e-08 ;  /* 0x00000001ff047431 */ /* 0x002fe200000001ff */
[----:B------:R-:W-:Y:S01]  /*3270*/  UPRMT UR7, UR4, 0x654, UR8 ;  /* 0x0000065404077896 */ /* 0x000fe20008000008 */
[----:B------:R-:W-:Y:S01]  /*3280*/  IMAD.MOV.U32 R7, RZ, RZ, 0xffff ;  /* 0x0000ffffff077424 */ /* 0x000fe200078e00ff */
[----:B------:R-:W-:Y:S01]  /*3290*/  PRMT R2, R2, 0x654, R3 ;  /* 0x0000065402027816 */ /* 0x000fe20000000003 */
[----:B------:R-:W-:Y:S02]  /*32a0*/  IMAD.MOV.U32 R5, RZ, RZ, 0x4 ;  /* 0x00000004ff057424 */ /* 0x000fe400078e00ff */
[----:B------:R-:W-:Y:S01]  /*32b0*/  IMAD.SHL.U32 R9, R10, 0x20, RZ ;  /* 0x000000200a097824 */ /* 0x000fe200078e00ff */
[----:B------:R-:W-:Y:S02]  /*32c0*/  MOV R3, UR7 ;  /* 0x0000000700037c02 */ /* 0x000fe40008000f00 */
[-C--:B------:R-:W-:Y:S01]  /*32d0*/  SHF.L.U32 R7, R7, R10.reuse, RZ ;  /* 0x0000000a07077219 */ /* 0x080fe200000006ff */
[----:B------:R1:W-:Y:S01]  /*32e0*/  SYNCS.ARRIVE.TRANS64.RED RZ, [UR7], R5 ;  /* 0x00000005ffff79a7 */ /* 0x0003e20008000407 */
[----:B------:R-:W-:Y:S01]  /*32f0*/  SHF.L.U32 R6, R4, R10, RZ ;  /* 0x0000000a04067219 */ /* 0x000fe200000006ff */
[----:B------:R1:W-:Y:S04]  /*3300*/  STS [UR37+0x180], R9 ;  /* 0x00018009ff007988 */ /* 0x0003e80008000825 */
[----:B------:R1:W-:Y:S04]  /*3310*/  STAS [R2.64], R10 ;  /* 0x0000000a02007dbd */ /* 0x0003e8000c0008ff */
[----:B------:R1:W-:Y:S04]  /*3320*/  ATOMS.OR RZ, [UR6+0x14], R7 ;  /* 0x00001407ffff798c */ /* 0x0003e8000b000006 */
[----:B------:R1:W-:Y:S04]  /*3330*/  ATOMS.OR RZ, [UR6+0x18], R6 ;  /* 0x00001806ffff798c */ /* 0x0003e8000b000006 */
[----:B------:R1:W-:Y:S02]  /*3340*/  ATOMS.XOR RZ, [UR6+0x10], R4 ;  /* 0x00001004ffff798c */ /* 0x0003e4000b800006 */
.L_x_62:
[----:B------:R-:W-:Y:S05]  /*3350*/  BSYNC B0 ;  /* 0x0000000000007941 */ /* 0x000fea0003800000 */
.L_x_61:
[----:B------:R-:W-:Y:S05]  /*3360*/  BRA.U UP0, `(.L_x_67) ;  /* 0x00000001006c7547 */ /* 0x000fea000b800000 */
[----:B------:R-:W-:-:S03]  /*3370*/  UMOV UR7, 0xffffffff ;  /* 0xffffffff00077882 */ /* 0x000fc60000000000 */
[----:B------:R-:W-:Y:S05]  /*3380*/  BRA.DIV UR7, `(.L_x_68) ;  /* 0x0000007607cc7947 */ /* 0x000fea000b800000 */
[----:B------:R-:W-:-:S13]  /*3390*/  ELECT P6, URZ, PT ;  /* 0x0000000000ff782f */ /* 0x000fda00038c0000 */
.L_x_258:
[----:B------:R-:W-:Y:S05]  /*33a0*/  @!P6 BRA `(.L_x_67) ;  /* 0x00000000005ce947 */ /* 0x000fea0003800000 */
[----:B-1----:R-:W1:Y:S02]  /*33b0*/  LDS R3, [UR6+0x10] ;  /* 0x00001006ff037984 */ /* 0x002e640008000800 */
[----:B-1----:R-:W-:-:S04]  /*33c0*/  SHF.L.U32 R3, R3, 0x1f, RZ ;  /* 0x0000001f03037819 */ /* 0x002fc800000006ff */
[----:B------:R-:W1:Y:S02]  /*33d0*/  SYNCS.PHASECHK.TRANS64.TRYWAIT P0, [UR6+0x8], R3 ;  /* 0x00000803ff0075a7 */ /* 0x000e640008001106 */
[----:B-1----:R-:W-:Y:S05]  /*33e0*/  @P0 BRA `(.L_x_69) ;  /* 0x0000000000080947 */ /* 0x002fea0003800000 */
[----:B------:R-:W1:Y:S02]  /*33f0*/  SYNCS.PHASECHK.TRANS64.TRYWAIT P0, [UR6+0x8], R3 ;  /* 0x00000803ff0075a7 */ /* 0x000e640008001106 */
[----:B-1----:R-:W-:Y:S05]  /*3400*/  @!P0 BRA `(.L_x_70) ;  /* 0x0000007400cc8947 */ /* 0x002fea0003800000 */
.L_x_69:
[----:B------:R-:W2:Y:S01]  /*3410*/  LDS R5, [UR37+0x180] ;  /* 0x00018025ff057984 */ /* 0x000ea20008000800 */
[----:B-1----:R-:W-:Y:S02]  /*3420*/  HFMA2 R2, -RZ, RZ, 0, 5.9604644775390625e-08 ;  /* 0x00000001ff027431 */ /* 0x002fe400000001ff */
[----:B------:R-:W-:Y:S01]  /*3430*/  IMAD.MOV.U32 R3, RZ, RZ, 0xffff ;  /* 0x0000ffffff037424 */ /* 0x000fe200078e00ff */
[----:B------:R-:W-:Y:S01]  /*3440*/  UPRMT UR7, UR4, 0x654, UR8 ;  /* 0x0000065404077896 */ /* 0x000fe20008000008 */
[----:B--2---:R-:W-:-:S03]  /*3450*/  IMAD.SHL.U32 R4, R5, 0x20, RZ ;  /* 0x0000002005047824 */ /* 0x004fc600078e00ff */
[-C--:B------:R-:W-:Y:S02]  /*3460*/  SHF.L.U32 R3, R3, R5.reuse, RZ ;  /* 0x0000000503037219 */ /* 0x080fe400000006ff */
[----:B------:R-:W-:Y:S01]  /*3470*/  SHF.L.U32 R5, R2, R5, RZ ;  /* 0x0000000502057219 */ /* 0x000fe200000006ff */
[----:B------:R2:W-:Y:S04]  /*3480*/  STS [UR37+0x180], R4 ;  /* 0x00018004ff007988 */ /* 0x0005e80008000825 */
[----:B------:R2:W-:Y:S04]  /*3490*/  ATOMS.OR RZ, [UR6+0x14], R3 ;  /* 0x00001403ffff798c */ /* 0x0005e8000b000006 */
[----:B------:R2:W-:Y:S01]  /*34a0*/  ATOMS.OR RZ, [UR6+0x18], R5 ;  /* 0x00001805ffff798c */ /* 0x0005e2000b000006 */
[----:B------:R-:W-:Y:S03]  /*34b0*/  SYNCS.ARRIVE.TRANS64.RED.A1T0 RZ, [UR7], RZ ;  /* 0x000000ffffff79a7 */ /* 0x000fe60008100407 */
[----:B------:R2:W-:Y:S01]  /*34c0*/  ATOMS.XOR RZ, [UR6+0x10], R2 ;  /* 0x00001002ffff798c */ /* 0x0005e2000b800006 */
[----:B------:R-:W-:Y:S05]  /*34d0*/  BRA `(.L_x_67) ;  /* 0x0000000000107947 */ /* 0x000fea0003800000 */
.L_x_60:
[----:B------:R-:W-:-:S05]  /*34e0*/  MOV R2, 0xffffffff ;  /* 0xffffffff00027802 */ /* 0x000fca0000000f00 */
[----:B------:R1:W-:Y:S02]  /*34f0*/  STS [UR37+0x180], R2 ;  /* 0x00018002ff007988 */ /* 0x0003e40008000825 */
[----:B-1----:R-:W-:Y:S02]  /*3500*/  MOV R2, 0x3520 ;  /* 0x0000352000027802 */ /* 0x002fe40000000f00 */
[----:B-----5:R-:W-:Y:S05]  /*3510*/  CALL.REL.NOINC `($__internal_1_$__cuda_sm10x_tcgen05_guardrail_trap_phase_invalid_during_alloc) ;  /* 0x0000007c00607944 */ /* 0x020fea0003c00000 */
.L_x_67:
[----:B------:R-:W-:Y:S05]  /*3520*/  WARPSYNC.ALL ;  /* 0x0000000000007948 */ /* 0x000fea0003800000 */
[----:B------:R-:W3:Y:S01]  /*3530*/  S2UR UR7, SR_CgaCtaId ;  /* 0x00000000000779c3 */ /* 0x000ee20000008800 */
[----:B------:R-:W-:Y:S01]  /*3540*/  UMOV UR6, 0x400 ;  /* 0x0000040000067882 */ /* 0x000fe20000000000 */
[----:B------:R-:W-:-:S06]  /*3550*/  NOP ;  /* 0x0000000000007918 */ /* 0x000fcc0000000000 */
[----:B------:R-:W-:Y:S06]  /*3560*/  BAR.ARV 0x6, 0xa0 ;  /* 0x0182800000007b1d */ /* 0x000fec0000002000 */
[----:B------:R-:W4:Y:S01]  /*3570*/  LDCU UR8, c[0x0][0x38c] ;  /* 0x00007180ff0877ac */ /* 0x000f220008000800 */
[----:B------:R-:W-:Y:S01]  /*3580*/  LOP3.LUT R0, R0, 0xffff, RZ, 0xc0, !PT ;  /* 0x0000ffff00007812 */ /* 0x000fe200078ec0ff */
[----:B-1----:R-:W-:Y:S01]  /*3590*/  IMAD.MOV.U32 R9, RZ, RZ, 0x1 ;  /* 0x00000001ff097424 */ /* 0x002fe200078e00ff */
[----:B------:R-:W-:Y:S01]  /*35a0*/  LOP3.LUT R8, R8, 0xffff, RZ, 0xc0, !PT ;  /* 0x0000ffff08087812 */ /* 0x000fe200078ec0ff */
[----:B------:R-:W-:Y:S01]  /*35b0*/  UMOV UR19, URZ ;  /* 0x000000ff00137c82 */ /* 0x000fe20008000000 */
[----:B------:R-:W-:Y:S01]  /*35c0*/  R2UR UR11, R0 ;  /* 0x00000000000b72ca */ /* 0x000fe200000e0000 */
[----:B------:R-:W-:Y:S01]  /*35d0*/  UMOV UR18, URZ ;  /* 0x000000ff00127c82 */ /* 0x000fe20008000000 */
[----:B------:R-:W-:Y:S01]  /*35e0*/  R2UR UR12, R8 ;  /* 0x00000000080c72ca */ /* 0x000fe200000e0000 */
[----:B------:R-:W-:Y:S01]  /*35f0*/  IMAD.MOV.U32 R8, RZ, RZ, RZ ;  /* 0x000000ffff087224 */ /* 0x000fe200078e00ff */
[----:B------:R-:W-:Y:S01]  /*3600*/  UMOV UR17, URZ ;  /* 0x000000ff00117c82 */ /* 0x000fe20008000000 */
[----:B---3--:R-:W-:-:S02]  /*3610*/  ULEA UR7, UR7, UR6, 0x18 ;  /* 0x0000000607077291 */ /* 0x008fc4000f8ec0ff */
[----:B------:R-:W-:Y:S02]  /*3620*/  UISETP.NE.AND UP2, UPT, UR5, URZ, UPT ;  /* 0x000000ff0500728c */ /* 0x000fe4000bf45270 */
[----:B------:R-:W-:Y:S02]  /*3630*/  UIADD3 UR13, UPT, UPT, UR7, 0x8400, URZ ;  /* 0x00008400070d7890 */ /* 0x000fe4000fffe0ff */
[----:B------:R-:W-:Y:S02]  /*3640*/  UIADD3 UR14, UPT, UPT, UR7, 0x28400, URZ ;  /* 0x00028400070e7890 */ /* 0x000fe4000fffe0ff */
[----:B----4-:R-:W-:Y:S01]  /*3650*/  UIADD3 UR8, UPT, UPT, UR8, 0x3f, URZ ;  /* 0x0000003f08087890 */ /* 0x010fe2000fffe0ff */
[----:B--2---:R-:W1:Y:S01]  /*3660*/  LDS R2, [UR7+0x180] ;  /* 0x00018007ff027984 */ /* 0x004e620008000800 */
[----:B------:R-:W-:Y:S02]  /*3670*/  USHF.R.U32.HI UR13, URZ, 0x4, UR13 ;  /* 0x00000004ff0d7899 */ /* 0x000fe4000801160d */
[----:B------:R-:W-:-:S02]  /*3680*/  USHF.R.S32.HI UR6, URZ, 0x1f, UR8 ;  /* 0x0000001fff067899 */ /* 0x000fc40008011408 */
[----:B------:R-:W-:Y:S02]  /*3690*/  USHF.R.U32.HI UR14, URZ, 0x4, UR14 ;  /* 0x00000004ff0e7899 */ /* 0x000fe4000801160e */
[----:B------:R-:W-:Y:S02]  /*36a0*/  ULEA.HI UR6, UR6, UR8, URZ, 0x6 ;  /* 0x0000000806067291 */ /* 0x000fe4000f8f30ff */
[----:B------:R-:W-:Y:S02]  /*36b0*/  ULOP3.LUT UR13, UR13, 0x3fff, URZ, 0xc0, !UPT ;  /* 0x00003fff0d0d7892 */ /* 0x000fe4000f8ec0ff */
[----:B------:R-:W-:Y:S02]  /*36c0*/  USHF.R.S32.HI UR6, URZ, 0x6, UR6 ;  /* 0x00000006ff067899 */ /* 0x000fe40008011406 */
[----:B------:R-:W-:Y:S02]  /*36d0*/  ULOP3.LUT UR14, UR14, 0x3fff, URZ, 0xc0, !UPT ;  /* 0x00003fff0e0e7892 */ /* 0x000fe4000f8ec0ff */
[----:B------:R-:W-:Y:S01]  /*36e0*/  UISETP.LT.AND UP0, UPT, UR6, 0x1, UPT ;  /* 0x000000010600788c */ /* 0x000fe2000bf01270 */
[----:B------:R-:W-:Y:S01]  /*36f0*/  UMOV UR28, 0x0 ;  /* 0x00000000001c7882 */ /* 0x000fe20000000000 */
[----:B------:R-:W-:Y:S01]  /*3700*/  UMOV UR29, 0x10200010 ;  /* 0x10200010001d7882 */ /* 0x000fe20000000000 */
[----:B------:R-:W-:-:S02]  /*3710*/  ULOP3.LUT UR13, UR13, 0x10000, URZ, 0xfc, !UPT ;  /* 0x000100000d0d7892 */ /* 0x000fc4000f8efcff */
[----:B------:R-:W-:Y:S02]  /*3720*/  ULOP3.LUT UR14, UR14, 0x10000, URZ, 0xfc, !UPT ;  /* 0x000100000e0e7892 */ /* 0x000fe4000f8efcff */
[----:B------:R-:W-:Y:S01]  /*3730*/  USEL UR20, UR6, 0x1, !UP0 ;  /* 0x0000000106147887 */ /* 0x000fe2000c000000 */
[----:B------:R-:W-:Y:S01]  /*3740*/  UMOV UR26, 0x0 ;  /* 0x00000000001a7882 */ /* 0x000fe20000000000 */
[----:B------:R-:W-:Y:S01]  /*3750*/  UMOV UR27, 0x10200010 ;  /* 0x10200010001b7882 */ /* 0x000fe20000000000 */
[----:B------:R-:W-:Y:S01]  /*3760*/  UMOV UR24, 0x0 ;  /* 0x0000000000187882 */ /* 0x000fe20000000000 */
[----:B------:R-:W-:Y:S01]  /*3770*/  UMOV UR25, 0x10200010 ;  /* 0x1020001000197882 */ /* 0x000fe20000000000 */
[----:B------:R-:W-:Y:S01]  /*3780*/  UMOV UR22, 0x0 ;  /* 0x0000000000167882 */ /* 0x000fe20000000000 */
[----:B------:R-:W-:Y:S01]  /*3790*/  UMOV UR23, 0x10200010 ;  /* 0x1020001000177882 */ /* 0x000fe20000000000 */
[----:B-1----:R-:W-:Y:S02]  /*37a0*/  R2UR UR21, R2 ;  /* 0x00000000021572ca */ /* 0x002fe400000e0000 */
[----:B------:R-:W-:-:S13]  /*37b0*/  CS2R R2, SRZ ;  /* 0x0000000000027805 */ /* 0x000fda000001ff00 */
.L_x_78:
[C---:B------:R-:W-:Y:S02]  /*37c0*/  LEA R0, R8.reuse, UR7, 0x3 ;  /* 0x0000000708007c11 */ /* 0x040fe4000f8e18ff */
[----:B------:R-:W-:Y:S02]  /*37d0*/  SHF.L.U32 R4, R3, 0x1f, RZ ;  /* 0x0000001f03047819 */ /* 0x000fe400000006ff */
[----:B------:R-:W-:Y:S02]  /*37e0*/  LEA R5, R8, UR7, 0x4 ;  /* 0x0000000708057c11 */ /* 0x000fe4000f8e20ff */
[----:B------:R-:W1:Y:S02]  /*37f0*/  SYNCS.PHASECHK.TRANS64.TRYWAIT P0, [R0+URZ+0xd0], R4 ;  /* 0x0000d004000075a7 */ /* 0x000e6400080011ff */
[----:B-1-34-:R-:W-:Y:S05]  /*3800*/  @!P0 BRA `(.L_x_71) ;  /* 0x0000007000e48947 */ /* 0x01afea0003800000 */
.L_x_259:
[----:B-1----:R-:W1:Y:S01]  /*3810*/  LDS.128 R4, [R5+0x160] ;  /* 0x0001600005047984 */ /* 0x002e620000000c00 */
[----:B------:R-:W-:Y:S02]  /*3820*/  VIADD R0, R0, 0xe0 ;  /* 0x000000e000007836 */ /* 0x000fe40000000000 */
[----:B------:R-:W-:Y:S01]  /*3830*/  VIADD R8, R8, 0x1 ;  /* 0x0000000108087836 */ /* 0x000fe20000000000 */
[----:B------:R-:W-:Y:S01]  /*3840*/  @!PT LDS RZ, [RZ] ;  /* 0x00000000fffff984 */ /* 0x000fe20000000800 */
[----:B------:R-:W-:Y:S01]  /*3850*/  @!PT LDS RZ, [RZ] ;  /* 0x00000000fffff984 */ /* 0x000fe20000000800 */
[----:B------:R-:W-:Y:S01]  /*3860*/  @!PT LDS RZ, [RZ] ;  /* 0x00000000fffff984 */ /* 0x000fe20000000800 */
[----:B------:R-:W-:Y:S01]  /*3870*/  @!PT LDS RZ, [RZ] ;  /* 0x00000000fffff984 */ /* 0x000fe20000000800 */
[----:B------:R2:W-:Y:S06]  /*3880*/  MEMBAR.ALL.CTA ;  /* 0x0000000000007992 */ /* 0x0005ec0000008000 */
[----:B--2---:R-:W2:Y:S01]  /*3890*/  FENCE.VIEW.ASYNC.S ;  /* 0x00000000000073c6 */ /* 0x004ea20000000000 */
[----:B------:R-:W-:-:S04]  /*38a0*/  PRMT R0, RZ, 0x654, R0 ;  /* 0x00000654ff007816 */ /* 0x000fc80000000000 */
[----:B--2---:R2:W-:Y:S01]  /*38b0*/  SYNCS.ARRIVE.TRANS64.RED.A1T0 RZ, [R0+URZ], RZ ;  /* 0x000000ff00ff79a7 */ /* 0x0045e200081004ff */
[----:B-1----:R-:W-:Y:S01]  /*38c0*/  LOP3.LUT P1, RZ, R6, 0x1, RZ, 0xc0, !PT ;  /* 0x0000000106ff7812 */ /* 0x002fe2000782c0ff */
[----:B--2---:R-:W-:-:S12]  /*38d0*/  BRA.U UP2, `(.L_x_72) ;  /* 0x0000000502087547 */ /* 0x004fd8000b800000 */
[----:B------:R-:W1:Y:S01]  /*38e0*/  LDCU UR8, c[0x0][0x38c] ;  /* 0x00007180ff0877ac */ /* 0x000e620008000800 */
[----:B------:R-:W-:Y:S02]  /*38f0*/  PLOP3.LUT P2, PT, PT, PT, PT, 0x80, 0x8 ;  /* 0x000000000008781c */ /* 0x000fe40003f4f070 */
[----:B------:R-:W-:Y:S01]  /*3900*/  SHF.L.U32 R4, R9, 0x1f, RZ ;  /* 0x0000001f09047819 */ /* 0x000fe200000006ff */
[----:B------:R-:W-:Y:S02]  /*3910*/  ULEA UR9, UR19, UR7, 0x3 ;  /* 0x0000000713097291 */ /* 0x000fe4000f8e18ff */
[----:B------:R-:W-:Y:S02]  /*3920*/  ULEA UR10, UR19, UR21, 0x7 ;  /* 0x00000015130a7291 */ /* 0x000fe4000f8e38ff */
[----:B-1----:R-:W-:-:S06]  /*3930*/  UISETP.GE.AND UP0, UPT, UR8, 0x1, UPT ;  /* 0x000000010800788c */ /* 0x002fcc000bf06270 */
[----:B------:R-:W-:-:S05]  /*3940*/  PLOP3.LUT P0, PT, PT, PT, UP0, 0x80, 0x8 ;  /* 0x000000000008781c */ /* 0x000fca0003f0f008 */
[----:B------:R-:W-:-:S08]  /*3950*/  @UP0 ULEA UR8, UR18, UR7, 0x3 ;  /* 0x0000000712080291 */ /* 0x000fd0000f8e18ff */
[----:B------:R-:W-:-:S04]  /*3960*/  @P0 SHF.L.U32 R0, R2, 0x1f, RZ ;  /* 0x0000001f02000819 */ /* 0x000fc800000006ff */
[----:B------:R1:W2:Y:S01]  /*3970*/  @P0 SYNCS.PHASECHK.TRANS64.TRYWAIT P2, [UR8], R0 ;  /* 0x00000000ff0005a7 */ /* 0x0002a20008041108 */
[----:B------:R-:W3:Y:S02]  /*3980*/  SYNCS.PHASECHK.TRANS64.TRYWAIT P0, [UR9+0x110], R4 ;  /* 0x00011004ff0075a7 */ /* 0x000ee40008001109 */
[----:B-123--:R-:W-:Y:S05]  /*3990*/  @!P0 BRA `(.L_x_73) ;  /* 0x0000007000948947 */ /* 0x00efea0003800000 */
.L_x_261:
[----:B------:R-:W-:Y:S01]  /*39a0*/  UMOV UR16, UR17 ;  /* 0x0000001100107c82 */ /* 0x000fe20008000000 */
[----:B------:R-:W-:Y:S05]  /*39b0*/  BRA.U !UP0, `(.L_x_74) ;  /* 0x0000000108c07547 */ /* 0x000fea000b800000 */
[----:B------:R-:W-:Y:S02]  /*39c0*/  UIADD3 UR16, UPT, UPT, UR20, UR17, URZ ;  /* 0x0000001114107290 */ /* 0x000fe4000fffe0ff */
[----:B------:R-:W-:Y:S01]  /*39d0*/  UPLOP3.LUT UP3, UPT, UPT, UPT, UPT, 0x40, 0x4 ;  /* 0x000000000004789c */ /* 0x000fe20003f6e870 */
[----:B------:R-:W-:Y:S01]  /*39e0*/  UMOV UR15, UR6 ;  /* 0x00000006000f7c82 */ /* 0x000fe20008000000 */
[----:B------:R-:W-:-:S09]  /*39f0*/  UMOV UR46, UR18 ;  /* 0x00000012002e7c82 */ /* 0x000fd20008000000 */
.L_x_77:
[----:B--2---:R-:W-:Y:S01]  /*3a00*/  ULEA UR8, UR46, UR7, 0x3 ;  /* 0x000000072e087291 */ /* 0x004fe2000f8e18ff */
[----:B---3--:R-:W-:Y:S11]  /*3a10*/  @P2 BRA `(.L_x_75) ;  /* 0x00000000000c2947 */ /* 0x008ff60003800000 */
[----:B-1----:R-:W-:Y:S04]  /*3a20*/  SHF.L.U32 R4, R2, 0x1f, RZ ;  /* 0x0000001f02047819 */ /* 0x002fe800000006ff */
[----:B------:R-:W1:Y:S02]  /*3a30*/  SYNCS.PHASECHK.TRANS64.TRYWAIT P0, [UR8], R4 ;  /* 0x00000004ff0075a7 */ /* 0x000e640008001108 */
[----:B-1----:R-:W-:Y:S05]  /*3a40*/  @!P0 BRA `(.L_x_76) ;  /* 0x0000007000808947 */ /* 0x002fea0003800000 */
.L_x_75:
[----:B------:R-:W-:Y:S01]  /*3a50*/  UISETP.NE.AND UP0, UPT, UR15, 0x1, UPT ;  /* 0x000000010f00788c */ /* 0x000fe2000bf05270 */
[----:B------:R-:W-:Y:S01]  /*3a60*/  PLOP3.LUT P2, PT, PT, PT, PT, 0x80, 0x8 ;  /* 0x000000000008781c */ /* 0x000fe20003f4f070 */
[----:B------:R-:W-:Y:S02]  /*3a70*/  UIADD3 UR18, UPT, UPT, UR46, 0x1, URZ ;  /* 0x000000012e127890 */ /* 0x000fe4000fffe0ff */
[----:B------:R-:W-:Y:S02]  /*3a80*/  ULEA UR32, UR46, UR14, 0x9 ;  /* 0x0000000e2e207291 */ /* 0x000fe4000f8e48ff */
[----:B------:R-:W-:Y:S01]  /*3a90*/  UISETP.NE.AND UP1, UPT, UR18, 0x8, UPT ;  /* 0x000000081200788c */ /* 0x000fe2000bf25270 */
[----:B------:R-:W-:Y:S01]  /*3aa0*/  PLOP3.LUT P0, PT, PT, PT, UP0, 0x80, 0x8 ;  /* 0x000000000008781c */ /* 0x000fe20003f0f008 */
[----:B------:R-:W-:Y:S02]  /*3ab0*/  UIADD3 UR44, UPT, UPT, UR32, 0x2, URZ ;  /* 0x00000002202c7890 */ /* 0x000fe4000fffe0ff */
[----:B------:R-:W-:Y:S02]  /*3ac0*/  USEL UR31, URZ, 0x1, UP1 ;  /* 0x00000001ff1f7887 */ /* 0x000fe40008800000 */
[----:B------:R-:W-:Y:S02]  /*3ad0*/  USEL UR18, UR18, URZ, UP1 ;  /* 0x000000ff12127287 */ /* 0x000fe40008800000 */
[----:B------:R-:W-:Y:S02]  /*3ae0*/  UIADD3 UR40, UPT, UPT, UR32, 0x4, URZ ;  /* 0x0000000420287890 */ /* 0x000fe4000fffe0ff */
[----:B------:R-:W-:Y:S01]  /*3af0*/  @UP0 ULEA UR30, UR18, UR7, 0x3 ;  /* 0x00000007121e0291 */ /* 0x000fe2000f8e18ff */
[----:B------:R-:W-:Y:S01]  /*3b00*/  LOP3.LUT R2, R2, UR31, RZ, 0x3c, !PT ;  /* 0x0000001f02027c12 */ /* 0x000fe2000f8e3cff */
[----:B------:R-:W-:Y:S02]  /*3b10*/  UIADD3 UR36, UPT, UPT, UR32, 0x6, URZ ;  /* 0x0000000620247890 */ /* 0x000fe4000fffe0ff */
[----:B------:R-:W-:Y:S01]  /*3b20*/  UIADD3 UR8, UPT, UPT, UR8, 0x40, URZ ;  /* 0x0000004008087890 */ /* 0x000fe2000fffe0ff */
[----:B-1----:R-:W-:Y:S01]  /*3b30*/  @P0 SHF.L.U32 R0, R2, 0x1f, RZ ;  /* 0x0000001f02000819 */ /* 0x002fe200000006ff */
[----:B------:R-:W-:Y:S02]  /*3b40*/  UIADD3 UR17, UPT, UPT, UR17, 0x1, URZ ;  /* 0x0000000111117890 */ /* 0x000fe4000fffe0ff */
[----:B------:R-:W-:Y:S01]  /*3b50*/  UIADD3 UR15, UPT, UPT, UR15, -0x1, URZ ;  /* 0xffffffff0f0f7890 */ /* 0x000fe2000fffe0ff */
[----:B------:R2:W3:Y:S01]  /*3b60*/  @P0 SYNCS.PHASECHK.TRANS64.TRYWAIT P2, [UR30], R0 ;  /* 0x00000000ff0005a7 */ /* 0x0004e2000804111e */
[----:B------:R-:W-:Y:S02]  /*3b70*/  ULEA UR30, UR46, UR13, 0xa ;  /* 0x0000000d2e1e7291 */ /* 0x000fe4000f8e50ff */
[----:B------:R-:W-:Y:S02]  /*3b80*/  UISETP.NE.AND UP0, UPT, UR17, UR16, UPT ;  /* 0x000000101100728c */ /* 0x000fe4000bf05270 */
[----:B------:R-:W-:Y:S02]  /*3b90*/  UIADD3 UR42, UPT, UPT, UR30, 0x2, URZ ;  /* 0x000000021e2a7890 */ /* 0x000fe4000fffe0ff */
[----:B------:R-:W-:Y:S02]  /*3ba0*/  UIADD3 UR38, UPT, UPT, UR30, 0x4, URZ ;  /* 0x000000041e267890 */ /* 0x000fe4000fffe0ff */
[----:B------:R-:W-:Y:S01]  /*3bb0*/  UIADD3 UR34, UPT, UPT, UR30, 0x6, URZ ;  /* 0x000000061e227890 */ /* 0x000fe2000fffe0ff */
[----:B------:R-:W-:Y:S01]  /*3bc0*/  UMOV UR33, 0x40004040 ;  /* 0x4000404000217882 */ /* 0x000fe20000000000 */
[----:B------:R-:W-:Y:S01]  /*3bd0*/  UMOV UR31, 0x40004040 ;  /* 0x40004040001f7882 */ /* 0x000fe20000000000 */
[----:B------:R-:W-:Y:S01]  /*3be0*/  UMOV UR45, 0x40004040 ;  /* 0x40004040002d7882 */ /* 0x000fe20000000000 */
[----:B------:R2:W-:Y:S01]  /*3bf0*/  UTCHMMA.2CTA gdesc[UR30], gdesc[UR32], tmem[UR10], tmem[UR28], idesc[UR29], UP3 ;  /* 0x00ff1c201e0075ea */ /* 0x0005e20009a0000a */
[----:B------:R-:W-:Y:S01]  /*3c00*/  UPLOP3.LUT UP3, UPT, UPT, UPT, UPT, 0x80, 0x8 ;  /* 0x000000000008789c */ /* 0x000fe20003f6f070 */
[----:B------:R-:W-:Y:S01]  /*3c10*/  UMOV UR43, 0x40004040 ;  /* 0x40004040002b7882 */ /* 0x000fe20000000000 */
[----:B------:R-:W-:Y:S01]  /*3c20*/  UMOV UR41, 0x40004040 ;  /* 0x4000404000297882 */ /* 0x000fe20000000000 */
[----:B------:R2:W-:Y:S01]  /*3c30*/  UTCHMMA.2CTA gdesc[UR42], gdesc[UR44], tmem[UR10], tmem[UR26], idesc[UR27], UPT ;  /* 0x00ff1a2c2a0075ea */ /* 0x0005e2000ba0000a */
[----:B------:R-:W-:Y:S01]  /*3c40*/  UMOV UR39, 0x40004040 ;  /* 0x4000404000277882 */ /* 0x000fe20000000000 */
[----:B------:R-:W-:Y:S01]  /*3c50*/  UMOV UR37, 0x40004040 ;  /* 0x4000404000257882 */ /* 0x000fe20000000000 */
[----:B------:R-:W-:Y:S01]  /*3c60*/  UMOV UR35, 0x40004040 ;  /* 0x4000404000237882 */ /* 0x000fe20000000000 */
[----:B------:R2:W-:Y:S01]  /*3c70*/  UTCHMMA.2CTA gdesc[UR38], gdesc[UR40], tmem[UR10], tmem[UR24], idesc[UR25], UPT ;  /* 0x00ff1828260075ea */ /* 0x0005e2000ba0000a */
[----:B------:R2:W-:Y:S01]  /*3c80*/  UTCHMMA.2CTA gdesc[UR34], gdesc[UR36], tmem[UR10], tmem[UR22], idesc[UR23], UPT ;  /* 0x00ff1624220075ea */ /* 0x0005e2000ba0000a */
[----:B------:R2:W-:Y:S01]  /*3c90*/  UTCBAR.2CTA.MULTICAST [UR8], URZ, UR12 ;  /* 0x000000ff080073e9 */ /* 0x0005e2000820080c */
[----:B------:R-:W-:Y:S01]  /*3ca0*/  UMOV UR46, UR18 ;  /* 0x00000012002e7c82 */ /* 0x000fe20008000000 */
[----:B------:R-:W-:Y:S05]  /*3cb0*/  BRA.U UP0, `(.L_x_77) ;  /* 0xfffffffd00507547 */ /* 0x000fea000b83ffff */
.L_x_74:
[----:B------:R-:W-:Y:S01]  /*3cc0*/  UIADD3 UR9, UPT, UPT, UR9, 0xf0, URZ ;  /* 0x000000f009097890 */ /* 0x000fe2000fffe0ff */
[----:B------:R-:W-:-:S08]  /*3cd0*/  UMOV UR17, UR16 ;  /* 0x0000001000117c82 */ /* 0x000fd00008000000 */
[----:B------:R4:W-:Y:S01]  /*3ce0*/  UTCBAR.2CTA.MULTICAST [UR9], URZ, UR11 ;  /* 0x000000ff090073e9 */ /* 0x0009e2000820080b */
[----:B------:R-:W-:Y:S02]  /*3cf0*/  NOP ;  /* 0x0000000000007918 */ /* 0x000fe40000000000 */
.L_x_72:
[----:B------:R-:W-:Y:S01]  /*3d00*/  UIADD3 UR19, UPT, UPT, UR19, 0x1, URZ ;  /* 0x0000000113137890 */ /* 0x000fe2000fffe0ff */
[----:B------:R-:W-:-:S03]  /*3d10*/  ISETP.NE.AND P0, PT, R8, 0x2, PT ;  /* 0x000000020800780c */ /* 0x000fc60003f05270 */
[----:B------:R-:W-:Y:S01]  /*3d20*/  UISETP.NE.AND UP0, UPT, UR19, 0x4, UPT ;  /* 0x000000041300788c */ /* 0x000fe2000bf05270 */
[----:B-12---:R-:W-:Y:S02]  /*3d30*/  SEL R0, RZ, 0x1, P0 ;  /* 0x00000001ff007807 */ /* 0x006fe40000000000 */
[----:B------:R-:W-:Y:S01]  /*3d40*/  SEL R8, R8, RZ, P0 ;  /* 0x000000ff08087207 */ /* 0x000fe20000000000 */
[----:B------:R-:W-:Y:S01]  /*3d50*/  USEL UR8, URZ, 0x1, UP0 ;  /* 0x00000001ff087887 */ /* 0x000fe20008000000 */
[----:B------:R-:W-:Y:S01]  /*3d60*/  LOP3.LUT R3, R3, R0, RZ, 0x3c, !PT ;  /* 0x0000000003037212 */ /* 0x000fe200078e3cff */
[----:B------:R-:W-:-:S04]  /*3d70*/  USEL UR19, UR19, URZ, UP0 ;  /* 0x000000ff13137287 */ /* 0x000fc80008000000 */
[----:B------:R-:W-:Y:S01]  /*3d80*/  LOP3.LUT R9, R9, UR8, RZ, 0x3c, !PT ;  /* 0x0000000809097c12 */ /* 0x000fe2000f8e3cff */
[----:B------:R-:W-:Y:S07]  /*3d90*/  @P1 BRA `(.L_x_78) ;  /* 0xfffffff800881947 */ /* 0x000fee000383ffff */
[----:B------:R-:W1:Y:S01]  /*3da0*/  S2UR UR6, SR_CgaCtaId ;  /* 0x00000000000679c3 */ /* 0x000e620000008800 */
[----:B------:R-:W-:Y:S01]  /*3db0*/  ELECT P0, URZ, PT ;  /* 0x0000000000ff782f */ /* 0x000fe20003800000 */
[----:B------:R-:W-:Y:S01]  /*3dc0*/  HFMA2 R0, -RZ, RZ, 0, 5.9604644775390625e-08 ;  /* 0x00000001ff007431 */ /* 0x000fe200000001ff */
[----:B------:R-:W-:-:S05]  /*3dd0*/  UMOV UR8, 0x40 ;  /* 0x0000004000087882 */ /* 0x000fca0000000000 */
[----:B------:R-:W-:Y:S01]  /*3de0*/  UVIRTCOUNT.DEALLOC.SMPOOL 0x80 ;  /* 0x000000800000784c */ /* 0x000fe20000000000 */
[----:B------:R-:W-:Y:S02]  /*3df0*/  UISETP.NE.AND UP0, UPT, UR5, URZ, UPT ;  /* 0x000000ff0500728c */ /* 0x000fe4000bf05270 */
[----:B-1----:R-:W-:-:S09]  /*3e00*/  ULEA UR6, UR6, UR8, 0x18 ;  /* 0x0000000806067291 */ /* 0x002fd2000f8ec0ff */
[----:B------:R1:W-:Y:S01]  /*3e10*/  @P0 STS.U8 [UR6+0x1c], R0 ;  /* 0x00001c00ff000988 */ /* 0x0003e20008000006 */
[----:B------:R-:W-:Y:S05]  /*3e20*/  BRA.U UP0, `(.L_x_79) ;  /* 0x0000000100a07547 */ /* 0x000fea000b800000 */
[----:B------:R-:W-:Y:S01]  /*3e30*/  UIADD3 UR5, UPT, UPT, UR7, 0x110, URZ ;  /* 0x0000011007057890 */ /* 0x000fe2000fffe0ff */
[----:B------:R-:W-:-:S03]  /*3e40*/  SHF.L.U32 R2, R9, 0x1f, RZ ;  /* 0x0000001f09027819 */ /* 0x000fc600000006ff */
[----:B------:R-:W-:-:S09]  /*3e50*/  ULEA UR8, UR19, UR5, 0x3 ;  /* 0x0000000513087291 */ /* 0x000fd2000f8e18ff */
[----:B------:R-:W2:Y:S02]  /*3e60*/  SYNCS.PHASECHK.TRANS64.TRYWAIT P0, [UR8], R2 ;  /* 0x00000002ff0075a7 */ /* 0x000ea40008001108 */
[----:B--2---:R-:W-:Y:S05]  /*3e70*/  @!P0 BRA `(.L_x_80) ;  /* 0x0000006c008c8947 */ /* 0x004fea0003800000 */
.L_x_264:
[----:B----4-:R-:W-:-:S04]  /*3e80*/  UIADD3 UR9, UPT, UPT, UR19, 0x1, URZ ;  /* 0x0000000113097890 */ /* 0x010fc8000fffe0ff */
        /* <DEDUP_REMOVED lines=8> */
.L_x_266:
        /* <DEDUP_REMOVED lines=9> */
.L_x_268:
[----:B------:R-:W-:-:S04]  /*3fa0*/  UIADD3 UR9, UPT, UPT, UR9, 0x1, URZ ;  /* 0x0000000109097890 */ /* 0x000fc8000fffe0ff */
[----:B------:R-:W-:-:S04]  /*3fb0*/  UISETP.NE.AND UP1, UPT, UR9, 0x4, UPT ;  /* 0x000000040900788c */ /* 0x000fc8000bf25270 */
[----:B------:R-:W-:Y:S02]  /*3fc0*/  USEL UR8, URZ, 0x1, UP1 ;  /* 0x00000001ff087887 */ /* 0x000fe40008800000 */
[----:B------:R-:W-:-:S04]  /*3fd0*/  USEL UR9, UR9, URZ, UP1 ;  /* 0x000000ff09097287 */ /* 0x000fc80008800000 */
[----:B------:R-:W-:Y:S01]  /*3fe0*/  ULEA UR9, UR9, UR5, 0x3 ;  /* 0x0000000509097291 */ /* 0x000fe2000f8e18ff */
[----:B------:R-:W-:-:S04]  /*3ff0*/  LOP3.LUT R2, R2, UR8, RZ, 0x3c, !PT ;  /* 0x0000000802027c12 */ /* 0x000fc8000f8e3cff */
[----:B------:R-:W-:Y:S01]  /*4000*/  SHF.L.U32 R2, R2, 0x1f, RZ ;  /* 0x0000001f02027819 */ /* 0x000fe200000006ff */
[----:B-1----:R-:W-:-:S04]  /*4010*/  IMAD.U32 R0, RZ, RZ, UR9 ;  /* 0x00000009ff007e24 */ /* 0x002fc8000f8e00ff */
[----:B------:R1:W2:Y:S03]  /*4020*/  SYNCS.PHASECHK.TRANS64.TRYWAIT P0, [R0+URZ], R2 ;  /* 0x00000002000075a7 */ /* 0x0002a600080011ff */
[----:B--2---:R-:W-:Y:S05]  /*4030*/  @!P0 NANOSLEEP.SYNCS 0x989680 ;  /* 0x009896800000895d */ /* 0x004fea0003900000 */
[----:B------:R-:W2:Y:S02]  /*4040*/  @!P0 SYNCS.PHASECHK.TRANS64 P0, [R0+URZ], R2 ;  /* 0x00000002000085a7 */ /* 0x000ea400080010ff */
[----:B--2---:R-:W-:Y:S05]  /*4050*/  @P0 BRA `(.L_x_83) ;  /* 0x0000000000200947 */ /* 0x004fea0003800000 */
.L_x_84:
[----:B--2---:R2:W4:Y:S02]  /*4060*/  SYNCS.PHASECHK.TRANS64.TRYWAIT P0, [R0+URZ], R2 ;  /* 0x00000002000075a7 */ /* 0x00452400080011ff */
[----:B----4-:R-:W-:Y:S05]  /*4070*/  @!P0 NANOSLEEP.SYNCS 0x989680 ;  /* 0x009896800000895d */ /* 0x010fea0003900000 */
[----:B------:R-:W4:Y:S02]  /*4080*/  @!P0 SYNCS.PHASECHK.TRANS64 P0, [R0+URZ], R2 ;  /* 0x00000002000085a7 */ /* 0x000f2400080010ff */
[----:B----4-:R-:W-:Y:S05]  /*4090*/  @!P0 BRA `(.L_x_84) ;  /* 0xfffffffc00f08947 */ /* 0x010fea000383ffff */
[----:B------:R-:W-:Y:S05]  /*40a0*/  BRA `(.L_x_83) ;  /* 0x00000000000c7947 */ /* 0x000fea0003800000 */
.L_x_79:
[----:B------:R-:W-:-:S04]  /*40b0*/  UIADD3 UR5, UPT, UPT, UR7, 0x150, URZ ;  /* 0x0000015007057890 */ /* 0x000fc8000fffe0ff */
[----:B------:R-:W-:-:S09]  /*40c0*/  UPRMT UR5, UR4, 0x654, UR5 ;  /* 0x0000065404057896 */ /* 0x000fd20008000005 */
[----:B------:R-:W-:Y:S03]  /*40d0*/  SYNCS.ARRIVE.TRANS64.RED.A1T0 RZ, [UR5], RZ ;  /* 0x000000ffffff79a7 */ /* 0x000fe60008100405 */
.L_x_83:
[----:B-12---:R-:W-:Y:S01]  /*40e0*/  SHF.L.U32 R2, RZ, 0x1f, RZ ;  /* 0x0000001fff027819 */ /* 0x006fe200000006ff */
[----:B------:R-:W-:Y:S01]  /*40f0*/  UIADD3 UR5, UPT, UPT, UR7, 0x150, URZ ;  /* 0x0000015007057890 */ /* 0x000fe2000fffe0ff */
[----:B------:R-:W-:Y:S02]  /*4100*/  PLOP3.LUT P0, PT, PT, PT, UP0, 0x80, 0x8 ;  /* 0x000000000008781c */ /* 0x000fe40003f0f008 */
[----:B------:R-:W1:Y:S02]  /*4110*/  SYNCS.PHASECHK.TRANS64.TRYWAIT P1, [UR7+0x150], R2 ;  /* 0x00015002ff0075a7 */ /* 0x000e640008021107 */
[----:B-1----:R-:W-:Y:S09]  /*4120*/  @!P1 BRA `(.L_x_85) ;  /* 0x0000006c00289947 */ /* 0x002ff20003800000 */
.L_x_270:
[----:B------:R-:W-:Y:S01]  /*4130*/  @!UP0 UPRMT UR5, UR4, 0x654, UR5 ;  /* 0x0000065404058896 */ /* 0x000fe20008000005 */
[----:B------:R-:W-:Y:S02]  /*4140*/  UMOV UR8, 0xffff ;  /* 0x0000ffff00087882 */ /* 0x000fe40000000000 */
[----:B------:R-:W-:-:S06]  /*4150*/  UMOV UR4, 0x1 ;  /* 0x0000000100047882 */ /* 0x000fcc0000000000 */
[----:B------:R-:W-:Y:S01]  /*4160*/  @!P0 SYNCS.ARRIVE.TRANS64.RED.A1T0 RZ, [UR5], RZ ;  /* 0x000000ffffff89a7 */ /* 0x000fe20008100405 */
[----:B------:R-:W-:Y:S01]  /*4170*/  NOP ;  /* 0x0000000000007918 */ /* 0x000fe20000000000 */
[----:B-1----:R-:W1:Y:S01]  /*4180*/  LDS R0, [UR6+0x14] ;  /* 0x00001406ff007984 */ /* 0x002e620008000800 */
[----:B------:R-:W-:-:S04]  /*4190*/  ULOP3.LUT UR5, UR21, 0xffff, URZ, 0xc0, !UPT ;  /* 0x0000ffff15057892 */ /* 0x000fc8000f8ec0ff */
[----:B------:R-:W-:-:S04]  /*41a0*/  USHF.R.U32.HI UR5, URZ, 0x5, UR5 ;  /* 0x00000005ff057899 */ /* 0x000fc80008011605 */
[----:B------:R-:W-:Y:S02]  /*41b0*/  USHF.L.U32 UR8, UR8, UR5, URZ ;  /* 0x0000000508087299 */ /* 0x000fe400080006ff */
[----:B------:R-:W-:-:S04]  /*41c0*/  USHF.L.U32 UR4, UR4, UR5, URZ ;  /* 0x0000000504047299 */ /* 0x000fc800080006ff */
[----:B-1----:R-:W-:-:S04]  /*41d0*/  LOP3.LUT R0, R0, UR8, RZ, 0xc0, !PT ;  /* 0x0000000800007c12 */ /* 0x002fc8000f8ec0ff */
[----:B------:R-:W-:-:S13]  /*41e0*/  ISETP.NE.AND P0, PT, R0, UR8, PT ;  /* 0x0000000800007c0c */ /* 0x000fda000bf05270 */
[----:B------:R-:W-:Y:S05]  /*41f0*/  @P0 BRA `(.L_x_86) ;  /* 0x0000000000580947 */ /* 0x000fea0003800000 */
[----:B------:R-:W1:Y:S02]  /*4200*/  LDS R0, [UR6+0x18] ;  /* 0x00001806ff007984 */ /* 0x000e640008000800 */
[----:B-1----:R-:W-:-:S04]  /*4210*/  LOP3.LUT R0, R0, UR4, RZ, 0xc0, !PT ;  /* 0x0000000400007c12 */ /* 0x002fc8000f8ec0ff */
[----:B------:R-:W-:-:S13]  /*4220*/  ISETP.NE.AND P0, PT, R0, UR4, PT ;  /* 0x0000000400007c0c */ /* 0x000fda000bf05270 */
[----:B------:R-:W-:Y:S05]  /*4230*/  @P0 BRA `(.L_x_87) ;  /* 0x00000000003c0947 */ /* 0x000fea0003800000 */
[----:B------:R-:W1:Y:S01]  /*4240*/  S2R R2, SR_LANEID ;  /* 0x0000000000027919 */ /* 0x000e620000000000 */
[----:B------:R-:W-:Y:S01]  /*4250*/  ULOP3.LUT UR8, URZ, UR8, URZ, 0x33, !UPT ;  /* 0x00000008ff087292 */ /* 0x000fe2000f8e33ff */
[----:B------:R-:W-:Y:S02]  /*4260*/  VOTEU.ANY UR7, UPT, PT ;  /* 0x0000000000077886 */ /* 0x000fe400038e0100 */
[----:B------:R-:W-:-:S03]  /*4270*/  UFLO.U32 UR7, UR7 ;  /* 0x00000007000772bd */ /* 0x000fc600080e0000 */
[----:B------:R-:W-:-:S04]  /*4280*/  IMAD.U32 R0, RZ, RZ, UR8 ;  /* 0x00000008ff007e24 */ /* 0x000fc8000f8e00ff */
[----:B------:R2:W3:Y:S02]  /*4290*/  REDUX UR5, R0 ;  /* 0x00000000000573c4 */ /* 0x0004e40000000000 */
[----:B------:R1:W-:Y:S02]  /*42a0*/  UTCATOMSWS.AND URZ, UR8 ;  /* 0x0000000800ff79e3 */ /* 0x0003e40008000000 */
[----:B-1----:R-:W-:Y:S02]  /*42b0*/  ISETP.EQ.U32.AND P0, PT, R2, UR7, PT ;  /* 0x0000000702007c0c */ /* 0x002fe4000bf02070 */
[----:B--2---:R-:W-:Y:S02]  /*42c0*/  LOP3.LUT R0, RZ, UR4, RZ, 0x33, !PT ;  /* 0x00000004ff007c12 */ /* 0x004fe4000f8e33ff */
[----:B---3--:R-:W-:Y:S02]  /*42d0*/  MOV R2, UR5 ;  /* 0x0000000500027c02 */ /* 0x008fe40008000f00 */
[----:B------:R-:W1:Y:S07]  /*42e0*/  REDUX UR4, R0 ;  /* 0x00000000000473c4 */ /* 0x000e6e0000000000 */
[----:B------:R2:W-:Y:S01]  /*42f0*/  @P0 ATOMS.AND RZ, [UR6+0x14], R2 ;  /* 0x00001402ffff098c */ /* 0x0005e2000a800006 */
[----:B-1----:R-:W-:-:S05]  /*4300*/  IMAD.U32 R0, RZ, RZ, UR4 ;  /* 0x00000004ff007e24 */ /* 0x002fca000f8e00ff */
[----:B------:R2:W-:Y:S01]  /*4310*/  @P0 ATOMS.AND RZ, [UR6+0x18], R0 ;  /* 0x00001800ffff098c */ /* 0x0005e2000a800006 */
[----:B------:R-:W-:Y:S05]  /*4320*/  BRA `(.L_x_88) ;  /* 0x0000000000147947 */ /* 0x000fea0003800000 */
.L_x_87:
[----:B------:R-:W-:Y:S02]  /*4330*/  MOV R2, 0x4350 ;  /* 0x0000435000027802 */ /* 0x000fe40000000f00 */
[----:B---345:R-:W-:Y:S05]  /*4340*/  CALL.REL.NOINC `($__internal_0_$__cuda_sm10x_tcgen05_guardrail_trap_col_being_dealloced_not_returned_by_alloc) ;  /* 0x0000006c00c87944 */ /* 0x038fea0003c00000 */
[----:B------:R-:W-:Y:S05]  /*4350*/  BRA `(.L_x_88) ;  /* 0x0000000000087947 */ /* 0x000fea0003800000 */
.L_x_86:
[----:B------:R-:W-:Y:S02]  /*4360*/  MOV R2, 0x4380 ;  /* 0x0000438000027802 */ /* 0x000fe40000000f00 */
[----:B---345:R-:W-:Y:S05]  /*4370*/  CALL.REL.NOINC `($__internal_2_$__cuda_sm10x_tcgen05_guardrail_trap_unallocated_columns_being_dealloced) ;  /* 0x0000006c00d47944 */ /* 0x038fea0003c00000 */
.L_x_88:
[----:B------:R-:W-:Y:S01]  /*4380*/  NOP ;  /* 0x0000000000007918 */ /* 0x000fe20000000000 */
[----:B----4-:R-:W-:Y:S05]  /*4390*/  EXIT ;  /* 0x000000000000794d */ /* 0x010fea0003800000 */
.L_x_59:
[----:B------:R-:W-:-:S09]  /*43a0*/  UISETP.NE.OR UP5, UPT, UR10, 0x3, UP5 ;  /* 0x000000030a00788c */ /* 0x000fd2000afa5670 */
[----:B------:R-:W-:Y:S05]  /*43b0*/  BRA.U UP5, `(.L_x_89) ;  /* 0x0000001105087547 */ /* 0x000fea000b800000 */
[----:B------:R-:W1:Y:S01]  /*43c0*/  LDC R0, c[0x0][0xb30] ;  /* 0x0002cc00ff007b82 */ /* 0x000e620000000800 */
[----:B------:R-:W2:Y:S01]  /*43d0*/  LDCU.64 UR8, c[0x0][0x888] ;  /* 0x00011100ff0877ac */ /* 0x000ea20008000a00 */
[----:B------:R-:W-:Y:S02]  /*43e0*/  HFMA2 R27, -RZ, RZ, 0, 0 ;  /* 0x00000000ff1b7431 */ /* 0x000fe400000001ff */
[----:B------:R-:W-:Y:S01]  /*43f0*/  IMAD.MOV.U32 R29, RZ, RZ, 0x1 ;  /* 0x00000001ff1d7424 */ /* 0x000fe200078e00ff */
[----:B------:R-:W-:Y:S01]  /*4400*/  MOV R25, 0x2000 ;  /* 0x0000200000197802 */ /* 0x000fe20000000f00 */
[----:B------:R-:W3:Y:S01]  /*4410*/  LDCU.64 UR4, c[0x0][0x890] ;  /* 0x00011200ff0477ac */ /* 0x000ee20008000a00 */
[----:B------:R-:W-:Y:S01]  /*4420*/  IMAD.MOV.U32 R28, RZ, RZ, RZ ;  /* 0x000000ffff1c7224 */ /* 0x000fe200078e00ff */
[----:B------:R-:W4:Y:S01]  /*4430*/  LDC R24, c[0x0][0x370] ;  /* 0x0000dc00ff187b82 */ /* 0x000f220000000800 */
[----:B------:R-:W-:Y:S01]  /*4440*/  UMOV UR7, 0x400 ;  /* 0x0000040000077882 */ /* 0x000fe20000000000 */
[----:B------:R-:W-:-:S02]  /*4450*/  UPLOP3.LUT UP1, UPT, UPT, UPT, UPT, 0x40, 0x4 ;  /* 0x000000000004789c */ /* 0x000fc40003f2e870 */
[----:B------:R-:W-:-:S04]  /*4460*/  ULEA UR7, UR37, UR7, 0x18 ;  /* 0x0000000725077291 */ /* 0x000fc8000f8ec0ff */
[----:B------:R-:W4:Y:S01]  /*4470*/  LDC R3, c[0x0][0xb0c] ;  /* 0x0002c300ff037b82 */ /* 0x000f220000000800 */
[----:B------:R-:W-:Y:S02]  /*4480*/  UIADD3 UR13, UPT, UPT, UR7, 0x98, URZ ;  /* 0x00000098070d7890 */ /* 0x000fe4000fffe0ff */
[----:B--2---:R-:W-:Y:S02]  /*4490*/  UISETP.NE.U32.AND UP2, UPT, UR8, URZ, UPT ;  /* 0x000000ff0800728c */ /* 0x004fe4000bf45070 */
[----:B------:R-:W-:Y:S02]  /*44a0*/  UIADD3 UR33, UPT, UPT, UR7, 0x80, URZ ;  /* 0x0000008007217890 */ /* 0x000fe4000fffe0ff */
[----:B---3--:R-:W-:Y:S01]  /*44b0*/  UISETP.NE.U32.AND UP3, UPT, UR4, URZ, UPT ;  /* 0x000000ff0400728c */ /* 0x008fe2000bf65070 */
[----:B------:R-:W2:Y:S01]  /*44c0*/  LDC R20, c[0x0][0xb20] ;  /* 0x0002c800ff147b82 */ /* 0x000ea20000000800 */
[----:B-1----:R-:W-:Y:S01]  /*44d0*/  ISETP.NE.AND P1, PT, R0, 0x1, PT ;  /* 0x000000010000780c */ /* 0x002fe20003f25270 */
[----:B------:R-:W-:-:S02]  /*44e0*/  UISETP.NE.AND.EX UP2, UPT, UR9, URZ, UPT, UP2 ;  /* 0x000000ff0900728c */ /* 0x000fc4000bf45320 */
[----:B------:R-:W-:Y:S02]  /*44f0*/  UIADD3 UR25, UPT, UPT, UR7, 0x88, URZ ;  /* 0x0000008807197890 */ /* 0x000fe4000fffe0ff */
[----:B------:R-:W-:Y:S02]  /*4500*/  UIADD3 UR17, UPT, UPT, UR7, 0x90, URZ ;  /* 0x0000009007117890 */ /* 0x000fe4000fffe0ff */
[----:B------:R-:W1:Y:S01]  /*4510*/  LDC.64 R30, c[0x0][0x348] ;  /* 0x0000d200ff1e7b82 */ /* 0x000e620000000a00 */
[----:B------:R-:W-:Y:S02]  /*4520*/  UPRMT UR13, UR37, 0x654, UR13 ;  /* 0x00000654250d7896 */ /* 0x000fe4000800000d */
[----:B------:R-:W-:-:S05]  /*4530*/  UISETP.NE.AND.EX UP3, UPT, UR5, URZ, UPT, UP3 ;  /* 0x000000ff0500728c */ /* 0x000fca000bf65330 */
[----:B------:R-:W3:Y:S08]  /*4540*/  LDC.64 R14, c[0x0][0xb10] ;  /* 0x0002c400ff0e7b82 */ /* 0x000ef00000000a00 */
[----:B------:R-:W1:Y:S08]  /*4550*/  LDC.64 R6, c[0x0][0xb18] ;  /* 0x0002c600ff067b82 */ /* 0x000e700000000a00 */
[----:B------:R-:W1:Y:S08]  /*4560*/  LDC.64 R4, c[0x0][0xb28] ;  /* 0x0002ca00ff047b82 */ /* 0x000e700000000a00 */
[----:B--2-4-:R-:W1:Y:S02]  /*4570*/  LDC R21, c[0x0][0x374] ;  /* 0x0000dd00ff157b82 */ /* 0x014e640000000800 */
.L_x_100:
[C---:B------:R-:W-:Y:S02]  /*4580*/  LEA R0, R28.reuse, UR7, 0x3 ;  /* 0x000000071c007c11 */ /* 0x040fe4000f8e18ff */
[----:B------:R-:W-:Y:S02]  /*4590*/  SHF.L.U32 R2, R27, 0x1f, RZ ;  /* 0x0000001f1b027819 */ /* 0x000fe400000006ff */
[----:B------:R-:W-:Y:S02]  /*45a0*/  LEA R16, R28, UR7, 0x4 ;  /* 0x000000071c107c11 */ /* 0x000fe4000f8e20ff */
[----:B--2---:R-:W2:Y:S02]  /*45b0*/  SYNCS.PHASECHK.TRANS64.TRYWAIT P0, [R0+URZ+0xd0], R2 ;  /* 0x0000d002000075a7 */ /* 0x004ea400080011ff */
[----:B--2---:R-:W-:Y:S05]  /*45c0*/  @!P0 BRA `(.L_x_90) ;  /* 0x0000006800188947 */ /* 0x004fea0003800000 */
.L_x_271:
[----:B------:R-:W-:Y:S01]  /*45d0*/  ISETP.GE.AND P0, PT, R36, 0x1, PT ;  /* 0x000000012400780c */ /* 0x000fe20003f06270 */
[----:B------:R-:W4:Y:S01]  /*45e0*/  LDS.128 R16, [R16+0x160] ;  /* 0x0001600010107984 */ /* 0x000f220000000c00 */
[----:B--2---:R-:W-:Y:S01]  /*45f0*/  VIADD R0, R0, 0xe0 ;  /* 0x000000e000007836 */ /* 0x004fe20000000000 */
[----:B------:R-:W-:Y:S01]  /*4600*/  @!PT LDS RZ, [RZ] ;  /* 0x00000000fffff984 */ /* 0x000fe20000000800 */
[----:B------:R-:W-:Y:S01]  /*4610*/  @!PT LDS RZ, [RZ] ;  /* 0x00000000fffff984 */ /* 0x000fe20000000800 */
[----:B------:R-:W-:Y:S01]  /*4620*/  @!PT LDS RZ, [RZ] ;  /* 0x00000000fffff984 */ /* 0x000fe20000000800 */
[----:B------:R-:W-:Y:S01]  /*4630*/  @!PT LDS RZ, [RZ] ;  /* 0x00000000fffff984 */ /* 0x000fe20000000800 */
[----:B------:R2:W-:Y:S06]  /*4640*/  MEMBAR.ALL.CTA ;  /* 0x0000000000007992 */ /* 0x0005ec0000008000 */
[----:B--2---:R-:W2:Y:S01]  /*4650*/  FENCE.VIEW.ASYNC.S ;  /* 0x00000000000073c6 */ /* 0x004ea20000000000 */
[----:B------:R-:W-:Y:S04]  /*4660*/  PRMT R0, RZ, 0x654, R0 ;  /* 0x00000654ff007816 */ /* 0x000fe80000000000 */
[----:B--2---:R2:W-:Y:S01]  /*4670*/  SYNCS.ARRIVE.TRANS64.RED.A1T0 RZ, [R0+URZ], RZ ;  /* 0x000000ff00ff79a7 */ /* 0x0045e200081004ff */
[----:B----4-:R-:W-:Y:S11]  /*4680*/  LOP3.LUT P3, RZ, R18, 0x1, RZ, 0xc0, !PT ;  /* 0x0000000112ff7812 */ /* 0x010ff6000786c0ff */
[----:B------:R-:W-:Y:S02]  /*4690*/  @!UPT UIADD3 URZ, UPT, UPT, URZ, URZ, URZ ;  /* 0x000000fffffff290 */ /* 0x000fe4000fffe0ff */
[----:B------:R-:W-:Y:S02]  /*46a0*/  @P3 MOV R11, R16 ;  /* 0x00000010000b3202 */ /* 0x000fe40000000f00 */
[----:B------:R-:W-:Y:S01]  /*46b0*/  @P3 LOP3.LUT R10, R17, 0xffff, RZ, 0xc0, !PT ;  /* 0x0000ffff110a3812 */ /* 0x000fe200078ec0ff */
[----:B--2---:R-:W-:Y:S06]  /*46c0*/  @!P0 BRA `(.L_x_91) ;  /* 0x0000000000a48947 */ /* 0x004fec0003800000 */
[-C--:B-1----:R-:W-:Y:S01]  /*46d0*/  IMAD.HI.U32 R0, R21, R7.reuse, RZ ;  /* 0x0000000715007227 */ /* 0x082fe200078e00ff */
[----:B------:R-:W-:Y:S02]  /*46e0*/  ISETP.NE.AND P0, PT, R6, 0x1, PT ;  /* 0x000000010600780c */ /* 0x000fe40003f05270 */
[----:B------:R-:W-:Y:S01]  /*46f0*/  ISETP.NE.AND P2, PT, R36, 0x1, PT ;  /* 0x000000012400780c */ /* 0x000fe20003f45270 */
[----:B---3--:R-:W-:Y:S01]  /*4700*/  IMAD.HI.U32 R9, R24, R14, RZ ;  /* 0x0000000e18097227 */ /* 0x008fe200078e00ff */
[----:B------:R-:W-:Y:S02]  /*4710*/  SHF.R.U32.HI R0, RZ, R20, R0 ;  /* 0x00000014ff007219 */ /* 0x000fe40000011600 */
[----:B------:R-:W-:Y:S01]  /*4720*/  ISETP.NE.AND P4, PT, R3, 0x1, PT ;  /* 0x000000010300780c */ /* 0x000fe20003f85270 */
[----:B------:R-:W-:Y:S01]  /*4730*/  IMAD.HI.U32 R13, R10, R7, RZ ;  /* 0x000000070a0d7227 */ /* 0x000fe200078e00ff */
[----:B------:R-:W-:Y:S02]  /*4740*/  SHF.R.U32.HI R9, RZ, R15, R9 ;  /* 0x0000000fff097219 */ /* 0x000fe40000011609 */
[----:B------:R-:W-:Y:S01]  /*4750*/  SEL R0, R21, R0, !P0 ;  /* 0x0000000015007207 */ /* 0x000fe20004000000 */
[----:B------:R-:W-:Y:S01]  /*4760*/  IMAD.HI.U32 R12, R11, R14, RZ ;  /* 0x0000000e0b0c7227 */ /* 0x000fe200078e00ff */
[----:B------:R-:W-:Y:S03]  /*4770*/  SEL R9, R24, R9, !P4 ;  /* 0x0000000918097207 */ /* 0x000fe60006000000 */
[-C--:B------:R-:W-:Y:S01]  /*4780*/  IMAD.HI.U32 R8, R0, R4.reuse, RZ ;  /* 0x0000000400087227 */ /* 0x080fe200078e00ff */
[----:B------:R-:W-:Y:S03]  /*4790*/  SHF.R.U32.HI R12, RZ, R15, R12 ;  /* 0x0000000fff0c7219 */ /* 0x000fe6000001160c */
[----:B------:R-:W-:Y:S01]  /*47a0*/  IMAD.HI.U32 R2, R9, R4, RZ ;  /* 0x0000000409027227 */ /* 0x000fe200078e00ff */
[-C--:B------:R-:W-:Y:S02]  /*47b0*/  @P2 SHF.R.U32.HI R0, RZ, R5.reuse, R8 ;  /* 0x00000005ff002219 */ /* 0x080fe40000011608 */
[----:B------:R-:W-:Y:S02]  /*47c0*/  SHF.R.U32.HI R8, RZ, R20, R13 ;  /* 0x00000014ff087219 */ /* 0x000fe4000001160d */
[----:B------:R-:W-:Y:S01]  /*47d0*/  @P2 SHF.R.U32.HI R9, RZ, R5, R2 ;  /* 0x00000005ff092219 */ /* 0x000fe20000011602 */
[----:B------:R-:W-:Y:S01]  /*47e0*/  IMAD R0, R36, R0, RZ ;  /* 0x0000000024007224 */ /* 0x000fe200078e02ff */
[----:B------:R-:W-:Y:S02]  /*47f0*/  SEL R8, R10, R8, !P0 ;  /* 0x000000080a087207 */ /* 0x000fe40004000000 */
[----:B------:R-:W-:Y:S01]  /*4800*/  SEL R2, R11, R12, !P4 ;  /* 0x0000000c0b027207 */ /* 0x000fe20006000000 */
[----:B------:R-:W-:Y:S01]  /*4810*/  IMAD R12, R36, R9, RZ ;  /* 0x00000009240c7224 */ /* 0x000fe200078e02ff */
[C---:B------:R-:W-:Y:S01]  /*4820*/  ISETP.GE.AND P0, PT, R8.reuse, R0, PT ;  /* 0x000000000800720c */ /* 0x040fe20003f06270 */
[----:B------:R-:W-:Y:S03]  /*4830*/  IMAD.HI.U32 R0, R8, R4, RZ ;  /* 0x0000000408007227 */ /* 0x000fe600078e00ff */
[----:B------:R-:W-:Y:S02]  /*4840*/  ISETP.GE.OR P0, PT, R2, R12, P0 ;  /* 0x0000000c0200720c */ /* 0x000fe40000706670 */
[-C--:B------:R-:W-:Y:S04]  /*4850*/  SHF.R.U32.HI R0, RZ, R5.reuse, R0 ;  /* 0x00000005ff007219 */ /* 0x080fe80000011600 */
[----:B------:R-:W-:Y:S05]  /*4860*/  SEL R13, R8, R0, !P2 ;  /* 0x00000000080d7207 */ /* 0x000fea0005000000 */
[----:B------:R-:W-:Y:S02]  /*4870*/  IMAD.MOV R12, RZ, RZ, -R13 ;  /* 0x000000ffff0c7224 */ /* 0x000fe400078e0a0d */
[----:B------:R-:W-:Y:S04]  /*4880*/  @!P0 IMAD.HI.U32 R0, R2, R4, RZ ;  /* 0x0000000402008227 */ /* 0x000fe800078e00ff */
[----:B------:R-:W-:Y:S01]  /*4890*/  IMAD R12, R36, R12, R8 ;  /* 0x0000000c240c7224 */ /* 0x000fe200078e0208 */
[----:B------:R-:W-:Y:S04]  /*48a0*/  @!P0 SHF.R.U32.HI R0, RZ, R5, R0 ;  /* 0x00000005ff008219 */ /* 0x000fe80000011600 */
[----:B------:R-:W-:Y:S04]  /*48b0*/  @!P0 SEL R0, R2, R0, !P2 ;  /* 0x0000000002008207 */ /* 0x000fe80005000000 */
[----:B------:R-:W-:Y:S01]  /*48c0*/  @!P0 IADD3 R13, PT, PT, R13, -R0, RZ ;  /* 0x800000000d0d8210 */ /* 0x000fe20007ffe0ff */
[----:B------:R-:W-:Y:S01]  /*48d0*/  @!P0 IMAD R0, R9, R12, R0 ;  /* 0x0000000c09008224 */ /* 0x000fe200078e0200 */
[----:B------:R-:W-:Y:S01]  /*48e0*/  IADD3 R9, PT, PT, -R8, RZ, RZ ;  /* 0x000000ff08097210 */ /* 0x000fe20007ffe1ff */
[--C-:B------:R-:W-:Y:S02]  /*48f0*/  IMAD.MOV R12, RZ, RZ, -R2.reuse ;  /* 0x000000ffff0c7224 */ /* 0x100fe400078e0a02 */
[----:B------:R-:W-:Y:S02]  /*4900*/  @!P0 IMAD R8, R13, R36, R2 ;  /* 0x000000240d088224 */ /* 0x000fe400078e0202 */
[----:B------:R-:W-:Y:S02]  /*4910*/  @!P0 IMAD.MOV.U32 R2, RZ, RZ, R0 ;  /* 0x000000ffff028224 */ /* 0x000fe400078e0000 */
[----:B------:R-:W-:Y:S02]  /*4920*/  IMAD R11, R3, R12, R11 ;  /* 0x0000000c030b7224 */ /* 0x000fe400078e020b */
[----:B------:R-:W-:Y:S02]  /*4930*/  IMAD R10, R6, R9, R10 ;  /* 0x00000009060a7224 */ /* 0x000fe400078e020a */
[----:B------:R-:W-:Y:S02]  /*4940*/  IMAD R11, R2, R3, R11 ;  /* 0x00000003020b7224 */ /* 0x000fe400078e020b */
[----:B------:R-:W-:Y:S02]  /*4950*/  IMAD R10, R8, R6, R10 ;  /* 0x00000006080a7224 */ /* 0x000fe400078e020a */
.L_x_91:
[----:B------:R-:W-:Y:S05]  /*4960*/  BRA.U UP1, `(.L_x_92) ;  /* 0x0000000101107547 */ /* 0x000fea000b800000 */
[----:B------:R-:W-:Y:S04]  /*4970*/  MOV R2, UR6 ;  /* 0x0000000600027c02 */ /* 0x000fe80008000f00 */
[----:B------:R-:W-:Y:S04]  /*4980*/  SHF.L.U32 R2, R2, 0x1f, RZ ;  /* 0x0000001f02027819 */ /* 0x000fe800000006ff */
[----:B------:R-:W2:Y:S02]  /*4990*/  SYNCS.PHASECHK.TRANS64.TRYWAIT P0, [UR7+0xc8], R2 ;  /* 0x0000c802ff0075a7 */ /* 0x000ea40008001107 */
[----:B--2---:R-:W-:Y:S05]  /*49a0*/  @!P0 BRA `(.L_x_93) ;  /* 0x0000006400348947 */ /* 0x004fea0003800000 */
.L_x_92:
[----:B------:R-:W-:Y:S02]  /*49b0*/  R2UR UR35, R22 ;  /* 0x00000000162372ca */ /* 0x000fe400000e0000 */
[----:B------:R-:W-:Y:S02]  /*49c0*/  R2UR UR34, R23 ;  /* 0x00000000172272ca */ /* 0x000fe400000e0000 */
[----:B------:R-:W-:Y:S02]  /*49d0*/  ISETP.NE.U32.AND P2, PT, RZ, UR4, PT ;  /* 0x00000004ff007c0c */ /* 0x000fe4000bf45070 */
[----:B------:R-:W-:Y:S02]  /*49e0*/  SHF.L.U32 R22, R29, 0x1f, RZ ;  /* 0x0000001f1d167819 */ /* 0x000fe400000006ff */
[----:B------:R-:W-:Y:S05]  /*49f0*/  ISETP.NE.AND.EX P2, PT, RZ, UR5, PT, P2 ;  /* 0x00000005ff007c0c */ /* 0x000fea000bf45320 */
[----:B------:R-:W-:Y:S02]  /*4a00*/  USHF.L.U32 UR35, UR35, 0x7, URZ ;  /* 0x0000000723237899 */ /* 0x000fe400080006ff */
[----:B------:R-:W-:Y:S01]  /*4a10*/  USHF.L.U32 UR34, UR34, 0x7, URZ ;  /* 0x0000000722227899 */ /* 0x000fe200080006ff */
[----:B------:R-:W-:Y:S11]  /*4a20*/  BRA.U !UP3, `(.L_x_94) ;  /* 0x000000010b347547 */ /* 0x000ff6000b800000 */
[----:B------:R-:W-:Y:S01]  /*4a30*/  UPLOP3.LUT UP0, UPT, UPT, UPT, UP2, 0x80, 0x8 ;  /* 0x000000000008789c */ /* 0x000fe20003f0f020 */
[----:B--2---:R-:W-:Y:S02]  /*4a40*/  HFMA2 R0, -RZ, RZ, 0, 5.9604644775390625e-08 ;  /* 0x00000001ff007431 */ /* 0x004fe400000001ff */
[----:B------:R-:W-:Y:S03]  /*4a50*/  IMAD.MOV.U32 R101, RZ, RZ, 0x1 ;  /* 0x00000001ff657424 */ /* 0x000fe600078e00ff */
[----:B------:R-:W-:Y:S05]  /*4a60*/  PLOP3.LUT P0, PT, PT, PT, UP0, 0x80, 0x8 ;  /* 0x000000000008781c */ /* 0x000fea0003f0f008 */
[----:B------:R-:W2:Y:S01]  /*4a70*/  @UP0 LDCU.64 UR10, c[0x0][0x888] ;  /* 0x00011100ff0a07ac */ /* 0x000ea20008000a00 */
[----:B------:R-:W-:Y:S07]  /*4a80*/  @UP0 UIMAD UR8, UR36, UR4, URZ ;  /* 0x00000004240802a4 */ /* 0x000fee000f8e02ff */
[----:B------:R-:W-:Y:S01]  /*4a90*/  @!P0 PRMT R101, R0, 0x7610, R101 ;  /* 0x0000761000658816 */ /* 0x000fe20000000065 */
[----:B--2---:R-:W-:Y:S03]  /*4aa0*/  @UP0 UIMAD.WIDE UR10, UR8, 0x4, UR10 ;  /* 0x00000004080a08a5 */ /* 0x004fe6000f8e020a */
[----:B------:R-:W2:Y:S03]  /*4ab0*/  @!UP0 LDCU UR8, c[0x0][0x880] ;  /* 0x00011000ff0887ac */ /* 0x000ea60008000800 */
[----:B------:R-:W-:Y:S01]  /*4ac0*/  IMAD.U32 R8, RZ, RZ, UR10 ;  /* 0x0000000aff087e24 */ /* 0x000fe2000f8e00ff */
[----:B------:R-:W-:Y:S05]  /*4ad0*/  MOV R9, UR11 ;  /* 0x0000000b00097c02 */ /* 0x000fea0008000f00 */
[----:B-----5:R4:W5:Y:S02]  /*4ae0*/  @P0 LDG.E R63, desc[UR38][R8.64] ;  /* 0x00000026083f0981 */ /* 0x020964000c1e1900 */
[----:B--2-4-:R-:W-:Y:S07]  /*4af0*/  @!P0 IMAD.U32 R63, RZ, RZ, UR8 ;  /* 0x00000008ff3f8e24 */ /* 0x014fee000f8e00ff */
.L_x_94:
[----:B-----5:R-:W-:Y:S01]  /*4b00*/  @!P2 FSETP.EQ.AND P0, PT, R63, RZ, PT ;  /* 0x000000ff3f00a20b */ /* 0x020fe20003f02000 */
[----:B------:R-:W-:Y:S01]  /*4b10*/  @!UPT UIADD3 URZ, UPT, UPT, URZ, URZ, URZ ;  /* 0x000000fffffff290 */ /* 0x000fe2000fffe0ff */
[----:B------:R-:W-:Y:S11]  /*4b20*/  @!P2 BRA `(.L_x_95) ;  /* 0x000000000014a947 */ /* 0x000ff60003800000 */
[----:B------:R-:W-:Y:S02]  /*4b30*/  LOP3.LUT P2, RZ, R101, 0xff, RZ, 0xc0, !PT ;  /* 0x000000ff65ff7812 */ /* 0x000fe4000784c0ff */
[----:B------:R-:W-:Y:S04]  /*4b40*/  PLOP3.LUT P0, PT, PT, PT, UP0, 0x80, 0x8 ;  /* 0x000000000008781c */ /* 0x000fe80003f0f008 */
[----:B------:R-:W-:Y:S07]  /*4b50*/  PLOP3.LUT P0, PT, P0, PT, PT, 0x8, 0x80 ;  /* 0x000000000080781c */ /* 0x000fee000070e170 */
[----:B------:R-:W-:Y:S11]  /*4b60*/  @P2 FSETP.EQ.AND P0, PT, R63, RZ, PT ;  /* 0x000000ff3f00220b */ /* 0x000ff60003f02000 */
[----:B------:R-:W-:Y:S02]  /*4b70*/  @!UPT UIADD3 URZ, UPT, UPT, URZ, URZ, URZ ;  /* 0x000000fffffff290 */ /* 0x000fe4000fffe0ff */
.L_x_95:
[----:B------:R-:W4:Y:S01]  /*4b80*/  SYNCS.PHASECHK.TRANS64.TRYWAIT P2, [UR7+0xa0], R22 ;  /* 0x0000a016ff0075a7 */ /* 0x000f220008041107 */
[----:B------:R-:W-:Y:S04]  /*4b90*/  ELECT P4, URZ, PT ;  /* 0x0000000000ff782f */ /* 0x000fe80003880000 */
[----:B------:R-:W-:Y:S11]  /*4ba0*/  PLOP3.LUT P4, PT, P0, P4, PT, 0xf2, 0x2f ;  /* 0x00000000002f781c */ /* 0x000ff60000789e72 */
[----:B------:R-:W-:Y:S02]  /*4bb0*/  @!UPT UIADD3 URZ, UPT, UPT, URZ, URZ, URZ ;  /* 0x000000fffffff290 */ /* 0x000fe4000fffe0ff */
[----:B-1----:R-:W-:Y:S05]  /*4bc0*/  @!P4 IADD3 R8, P0, PT, R30, 0x580, RZ ;  /* 0x000005801e08c810 */ /* 0x002fea0007f1e0ff */
[----:B--2---:R-:W-:Y:S01]  /*4bd0*/  @!P4 IMAD.X R2, RZ, RZ, R31, P0 ;  /* 0x000000ffff02c224 */ /* 0x004fe200000e061f */
[----:B----4-:R-:W-:Y:S07]  /*4be0*/  @!P2 BRA `(.L_x_96) ;  /* 0x0000006000bca947 */ /* 0x010fee0003800000 */
.L_x_274:
[----:B------:R-:W-:Y:S01]  /*4bf0*/  @!P4 R2UR UR8, R2 ;  /* 0x000000000208c2ca */ /* 0x000fe200000e0000 */
[----:B------:R-:W-:Y:S01]  /*4c00*/  VOTEU.ALL UP1, P4 ;  /* 0x0000000000ff7886 */ /* 0x000fe20002020000 */
[----:B------:R-:W-:Y:S01]  /*4c10*/  @!P4 R2UR UR9, R8 ;  /* 0x000000000809c2ca */ /* 0x000fe200000e0000 */
[----:B-1----:R-:W-:Y:S01]  /*4c20*/  @!P4 IMAD.MOV.U32 R0, RZ, RZ, 0x2000 ;  /* 0x00002000ff00c424 */ /* 0x002fe200078e00ff */
[----:B------:R-:W-:Y:S01]  /*4c30*/  UMOV UR10, 0x0 ;  /* 0x00000000000a7882 */ /* 0x000fe20000000000 */
[----:B------:R-:W-:Y:S01]  /*4c40*/  UMOV UR11, 0x10000000 ;  /* 0x10000000000b7882 */ /* 0x000fe20000000000 */
[----:B------:R-:W-:Y:S01]  /*4c50*/  @!UP1 UIADD3 UR32, UPT, UPT, UR7, 0x200, URZ ;  /* 0x0000020007209890 */ /* 0x000fe2000fffe0ff */
[----:B------:R-:W-:Y:S06]  /*4c60*/  VOTEU.ALL UP1, P4 ;  /* 0x0000000000ff7886 */ /* 0x000fec0002020000 */
[----:B------:R-:W-:Y:S01]  /*4c70*/  IMAD.U32 R9, RZ, RZ, UR8 ;  /* 0x00000008ff097e24 */ /* 0x000fe2000f8e00ff */
[----:B------:R-:W-:Y:S01]  /*4c80*/  UPRMT UR8, UR37, 0x654, UR33 ;  /* 0x0000065425087896 */ /* 0x000fe20008000021 */
[----:B------:R-:W-:Y:S03]  /*4c90*/  IMAD.U32 R8, RZ, RZ, UR9 ;  /* 0x00000009ff087e24 */ /* 0x000fe6000f8e00ff */
[----:B------:R-:W-:Y:S02]  /*4ca0*/  @!P4 R2UR UR15, R9 ;  /* 0x00000000090fc2ca */ /* 0x000fe400000e0000 */
[----:B------:R-:W-:Y:S02]  /*4cb0*/  @!P4 R2UR UR14, R8 ;  /* 0x00000000080ec2ca */ /* 0x000fe400000e0000 */
[----:B------:R-:W-:Y:S05]  /*4cc0*/  @!P4 IADD3 R8, P0, PT, R30, 0x580, RZ ;  /* 0x000005801e08c810 */ /* 0x000fea0007f1e0ff */
[----:B------:R-:W-:Y:S06]  /*4cd0*/  @!P4 IMAD.X R2, RZ, RZ, R31, P0 ;  /* 0x000000ffff02c224 */ /* 0x000fec00000e061f */
[----:B------:R1:W-:Y:S01]  /*4ce0*/  @!UP1 UTMALDG.3D [UR32], [UR14], desc[UR10] ;  /* 0x00000a200e0095b4 */ /* 0x0003e20008011000 */
[----:B------:R1:W-:Y:S01]  /*4cf0*/  @!P4 SYNCS.ARRIVE.TRANS64.RED.A0TR RZ, [UR7+0x80], R0 ;  /* 0x00008000ffffc9a7 */ /* 0x0003e20008300407 */
[----:B------:R-:W-:Y:S01]  /*4d00*/  SYNCS.ARRIVE.TRANS64.RED.A1T0 RZ, [UR8], RZ ;  /* 0x000000ffffff79a7 */ /* 0x000fe20008100408 */
[----:B------:R-:W2:Y:S02]  /*4d10*/  SYNCS.PHASECHK.TRANS64.TRYWAIT P2, [UR7+0xa8], R22 ;  /* 0x0000a816ff0075a7 */ /* 0x000ea40008041107 */
[----:B-12---:R-:W-:Y:S05]  /*4d20*/  @!P2 BRA `(.L_x_97) ;  /* 0x000000600084a947 */ /* 0x006fea0003800000 */
.L_x_276:
[----:B------:R-:W-:Y:S01]  /*4d30*/  @!P4 R2UR UR8, R2 ;  /* 0x000000000208c2ca */ /* 0x000fe200000e0000 */
[----:B------:R-:W-:Y:S01]  /*4d40*/  VOTEU.ALL UP1, P4 ;  /* 0x0000000000ff7886 */ /* 0x000fe20002020000 */
[----:B------:R-:W-:Y:S01]  /*4d50*/  @!P4 R2UR UR9, R8 ;  /* 0x000000000809c2ca */ /* 0x000fe200000e0000 */
[----:B-1----:R-:W-:Y:S01]  /*4d60*/  @!P4 IMAD.MOV.U32 R0, RZ, RZ, 0x2000 ;  /* 0x00002000ff00c424 */ /* 0x002fe200078e00ff */
[----:B------:R-:W-:Y:S01]  /*4d70*/  UMOV UR10, 0x0 ;  /* 0x00000000000a7882 */ /* 0x000fe20000000000 */
[----:B------:R-:W-:Y:S01]  /*4d80*/  UMOV UR11, 0x10000000 ;  /* 0x10000000000b7882 */ /* 0x000fe20000000000 */
[----:B------:R-:W-:Y:S02]  /*4d90*/  @!UP1 UIADD3 UR26, UPT, UPT, UR34, 0x20, URZ ;  /* 0x00000020221a9890 */ /* 0x000fe4000fffe0ff */
[----:B------:R-:W-:Y:S01]  /*4da0*/  @!UP1 UIADD3 UR24, UPT, UPT, UR7, 0x2200, URZ ;  /* 0x0000220007189890 */ /* 0x000fe2000fffe0ff */
[----:B------:R-:W-:Y:S01]  /*4db0*/  VOTEU.ALL UP1, P4 ;  /* 0x0000000000ff7886 */ /* 0x000fe20002020000 */
[----:B------:R-:W-:Y:S01]  /*4dc0*/  UMOV UR27, UR35 ;  /* 0x00000023001b7c82 */ /* 0x000fe20008000000 */
[----:B------:R-:W-:Y:S02]  /*4dd0*/  UMOV UR28, UR36 ;  /* 0x00000024001c7c82 */ /* 0x000fe40008000000 */
        /* <DEDUP_REMOVED lines=12> */
.L_x_278:
[----:B------:R-:W2:Y:S01]  /*4ea0*/  LDC.64 R12, c[0x0][0xb18] ;  /* 0x0002c600ff0c7b82 */ /* 0x000ea20000000a00 */
[----:B------:R-:W-:Y:S01]  /*4eb0*/  @!P4 R2UR UR8, R2 ;  /* 0x000000000208c2ca */ /* 0x000fe200000e0000 */
[----:B------:R-:W-:Y:S01]  /*4ec0*/  VOTEU.ALL UP1, P4 ;  /* 0x0000000000ff7886 */ /* 0x000fe20002020000 */
[----:B------:R-:W-:Y:S01]  /*4ed0*/  @!P4 R2UR UR9, R8 ;  /* 0x000000000809c2ca */ /* 0x000fe200000e0000 */
[----:B-1----:R-:W-:Y:S01]  /*4ee0*/  @!P4 IMAD.MOV.U32 R0, RZ, RZ, 0x2000 ;  /* 0x00002000ff00c424 */ /* 0x002fe200078e00ff */
[----:B------:R-:W-:Y:S03]  /*4ef0*/  UMOV UR10, 0x0 ;  /* 0x00000000000a7882 */ /* 0x000fe60000000000 */
[----:B------:R-:W1:Y:S01]  /*4f00*/  @!P1 LDC R2, c[0x0][0xb0c] ;  /* 0x0002c300ff029b82 */ /* 0x000e620000000800 */
[----:B------:R-:W-:Y:S01]  /*4f10*/  @!UP1 UIADD3 UR18, UPT, UPT, UR34, 0x40, URZ ;  /* 0x0000004022129890 */ /* 0x000fe2000fffe0ff */
[----:B------:R-:W-:Y:S01]  /*4f20*/  @P3 SHF.R.U32.HI R26, RZ, 0x10, R17 ;  /* 0x00000010ff1a3819 */ /* 0x000fe20000011611 */
[----:B------:R-:W-:Y:S01]  /*4f30*/  @!UP1 UIADD3 UR16, UPT, UPT, UR7, 0x4200, URZ ;  /* 0x0000420007109890 */ /* 0x000fe2000fffe0ff */
[----:B------:R-:W-:Y:S01]  /*4f40*/  VIADD R28, R28, 0x1 ;  /* 0x000000011c1c7836 */ /* 0x000fe20000000000 */
[----:B------:R-:W-:Y:S01]  /*4f50*/  VOTEU.ALL UP1, P4 ;  /* 0x0000000000ff7886 */ /* 0x000fe20002020000 */
[----:B------:R-:W-:Y:S01]  /*4f60*/  UMOV UR11, 0x10000000 ;  /* 0x10000000000b7882 */ /* 0x000fe20000000000 */
[----:B------:R-:W-:Y:S01]  /*4f70*/  UMOV UR19, UR35 ;  /* 0x0000002300137c82 */ /* 0x000fe20008000000 */
[----:B------:R-:W-:Y:S01]  /*4f80*/  IMAD.U32 R9, RZ, RZ, UR8 ;  /* 0x00000008ff097e24 */ /* 0x000fe2000f8e00ff */
[----:B------:R-:W-:Y:S01]  /*4f90*/  UMOV UR20, UR36 ;  /* 0x0000002400147c82 */ /* 0x000fe20008000000 */
[----:B------:R-:W-:Y:S01]  /*4fa0*/  IMAD.U32 R8, RZ, RZ, UR9 ;  /* 0x00000009ff087e24 */ /* 0x000fe2000f8e00ff */
[----:B------:R-:W-:Y:S02]  /*4fb0*/  UPRMT UR8, UR37, 0x654, UR17 ;  /* 0x0000065425087896 */ /* 0x000fe40008000011 */
[----:B------:R-:W-:Y:S02]  /*4fc0*/  @!P4 R2UR UR15, R9 ;  /* 0x00000000090fc2ca */ /* 0x000fe400000e0000 */
[----:B------:R-:W-:Y:S02]  /*4fd0*/  @!P4 R2UR UR14, R8 ;  /* 0x00000000080ec2ca */ /* 0x000fe400000e0000 */
[----:B------:R-:W4:Y:S11]  /*4fe0*/  LDC.64 R8, c[0x0][0xb10] ;  /* 0x0002c400ff087b82 */ /* 0x000f360000000a00 */
[----:B------:R1:W-:Y:S01]  /*4ff0*/  @!UP1 UTMALDG.3D [UR16], [UR14], desc[UR10] ;  /* 0x00000a100e0095b4 */ /* 0x0003e20008011000 */
[----:B------:R5:W-:Y:S01]  /*5000*/  @!P4 SYNCS.ARRIVE.TRANS64.RED.A0TR RZ, [UR7+0x90], R0 ;  /* 0x00009000ffffc9a7 */ /* 0x000be20008300407 */
[C---:B----4-:R-:W-:Y:S01]  /*5010*/  @!P1 IMAD.HI.U32 R8, R11.reuse, R8, RZ ;  /* 0x000000080b089227 */ /* 0x050fe200078e00ff */
[----:B--2---:R-:W-:Y:S02]  /*5020*/  @!P1 ISETP.NE.AND P0, PT, R12, 0x1, PT ;  /* 0x000000010c00980c */ /* 0x004fe40003f05270 */
[----:B-1----:R-:W-:Y:S01]  /*5030*/  @!P1 ISETP.NE.AND P2, PT, R2, 0x1, PT ;  /* 0x000000010200980c */ /* 0x002fe20003f45270 */
[----:B------:R-:W-:Y:S01]  /*5040*/  SYNCS.ARRIVE.TRANS64.RED.A1T0 RZ, [UR8], RZ ;  /* 0x000000ffffff79a7 */ /* 0x000fe20008100408 */
[C---:B------:R-:W-:Y:S01]  /*5050*/  @!P1 IMAD.HI.U32 R13, R10.reuse, R13, RZ ;  /* 0x0000000d0a0d9227 */ /* 0x040fe200078e00ff */
[----:B------:R-:W-:Y:S04]  /*5060*/  @!P1 SHF.R.U32.HI R8, RZ, R9, R8 ;  /* 0x00000009ff089219 */ /* 0x000fe80000011608 */
[----:B------:R-:W-:Y:S01]  /*5070*/  @!P1 SEL R8, R11, R8, !P2 ;  /* 0x000000080b089207 */ /* 0x000fe20005000000 */
[----:B------:R-:W1:Y:S01]  /*5080*/  SYNCS.PHASECHK.TRANS64.TRYWAIT P5, [UR7+0xb8], R22 ;  /* 0x0000b816ff0075a7 */ /* 0x000e6200080a1107 */
[----:B-----5:R-:W2:Y:S02]  /*5090*/  @!P1 LDC R0, c[0x0][0xb20] ;  /* 0x0002c800ff009b82 */ /* 0x020ea40000000800 */
[----:B--2---:R-:W-:Y:S04]  /*50a0*/  @!P1 SHF.R.U32.HI R0, RZ, R0, R13 ;  /* 0x00000000ff009219 */ /* 0x004fe8000001160d */
[----:B------:R-:W-:Y:S05]  /*50b0*/  @!P1 SEL R9, R10, R0, !P0 ;  /* 0x000000000a099207 */ /* 0x000fea0004000000 */
[----:B------:R-:W-:Y:S02]  /*50c0*/  @!P1 IMAD.IADD R0, R9, 0x1, -R8 ;  /* 0x0000000109009824 */ /* 0x000fe400078e0a08 */
[----:B------:R-:W-:Y:S02]  /*50d0*/  @!P1 IMAD.IADD R8, R8, 0x1, -R9 ;  /* 0x0000000108089824 */ /* 0x000fe400078e0a09 */
[----:B------:R-:W-:Y:S02]  /*50e0*/  @!P1 IMAD R11, R0, R2, R11 ;  /* 0x00000002000b9224 */ /* 0x000fe400078e020b */
[----:B------:R-:W-:Y:S01]  /*50f0*/  @!P1 IMAD R10, R8, R12, R10 ;  /* 0x0000000c080a9224 */ /* 0x000fe200078e020a */
[----:B-1----:R-:W-:Y:S06]  /*5100*/  @!P5 BRA `(.L_x_99) ;  /* 0x0000005c00bcd947 */ /* 0x002fec0003800000 */
.L_x_280:
[----:B------:R-:W-:Y:S01]  /*5110*/  @!P4 IADD3 R2, P0, PT, R30, 0x580, RZ ;  /* 0x000005801e02c810 */ /* 0x000fe20007f1e0ff */
[----:B------:R-:W-:Y:S01]  /*5120*/  VOTEU.ALL UP1, P4 ;  /* 0x0000000000ff7886 */ /* 0x000fe20002020000 */
[----:B------:R-:W-:Y:S01]  /*5130*/  UMOV UR18, 0x0 ;  /* 0x0000000000127882 */ /* 0x000fe20000000000 */
[----:B------:R-:W-:Y:S01]  /*5140*/  UMOV UR19, 0x10000000 ;  /* 0x1000000000137882 */ /* 0x000fe20000000000 */
[----:B------:R-:W-:Y:S01]  /*5150*/  @!P4 R2UR UR9, R2 ;  /* 0x000000000209c2ca */ /* 0x000fe200000e0000 */
[----:B-1----:R-:W-:Y:S01]  /*5160*/  @!P4 IMAD.X R0, RZ, RZ, R31, P0 ;  /* 0x000000ffff00c224 */ /* 0x002fe200000e061f */
[----:B------:R-:W-:Y:S01]  /*5170*/  @!UP1 UIADD3 UR10, UPT, UPT, UR34, 0x60, URZ ;  /* 0x00000060220a9890 */ /* 0x000fe2000fffe0ff */
[----:B------:R-:W-:Y:S01]  /*5180*/  ISETP.NE.AND P0, PT, R28, 0x2, PT ;  /* 0x000000021c00780c */ /* 0x000fe20003f05270 */
[----:B------:R-:W-:Y:S01]  /*5190*/  UMOV UR11, UR35 ;  /* 0x00000023000b7c82 */ /* 0x000fe20008000000 */
[----:B------:R-:W-:Y:S01]  /*51a0*/  UMOV UR12, UR36 ;  /* 0x00000024000c7c82 */ /* 0x000fe20008000000 */
[----:B------:R-:W-:Y:S01]  /*51b0*/  @!P4 R2UR UR8, R0 ;  /* 0x000000000008c2ca */ /* 0x000fe200000e0000 */
[----:B------:R-:W-:Y:S01]  /*51c0*/  IMAD.IADD R23, R10, 0x1, R83 ;  /* 0x000000010a177824 */ /* 0x000fe200078e0253 */
[----:B------:R-:W-:Y:S01]  /*51d0*/  @P3 R2UR UR36, R26 ;  /* 0x000000001a2432ca */ /* 0x000fe200000e0000 */
[----:B------:R-:W-:Y:S01]  /*51e0*/  IMAD.IADD R22, R11, 0x1, R100 ;  /* 0x000000010b167824 */ /* 0x000fe200078e0264 */
[----:B------:R-:W-:Y:S02]  /*51f0*/  SEL R0, RZ, 0x1, P0 ;  /* 0x00000001ff007807 */ /* 0x000fe40000000000 */
[----:B------:R-:W-:Y:S01]  /*5200*/  LOP3.LUT R29, R29, 0x1, RZ, 0x3c, !PT ;  /* 0x000000011d1d7812 */ /* 0x000fe200078e3cff */
[----:B------:R-:W-:Y:S01]  /*5210*/  IMAD.U32 R8, RZ, RZ, UR9 ;  /* 0x00000009ff087e24 */ /* 0x000fe2000f8e00ff */
[----:B------:R-:W-:Y:S01]  /*5220*/  @!UP1 UIADD3 UR9, UPT, UPT, UR7, 0x98, URZ ;  /* 0x0000009807099890 */ /* 0x000fe2000fffe0ff */
[----:B------:R-:W-:Y:S02]  /*5230*/  LOP3.LUT R27, R27, R0, RZ, 0x3c, !PT ;  /* 0x000000001b1b7212 */ /* 0x000fe400078e3cff */
[----:B------:R-:W-:Y:S02]  /*5240*/  SEL R28, R28, RZ, P0 ;  /* 0x000000ff1c1c7207 */ /* 0x000fe40000000000 */
[----:B------:R-:W-:Y:S01]  /*5250*/  IMAD.U32 R9, RZ, RZ, UR8 ;  /* 0x00000008ff097e24 */ /* 0x000fe2000f8e00ff */
[----:B------:R-:W-:Y:S01]  /*5260*/  @!P4 R2UR UR14, R8 ;  /* 0x00000000080ec2ca */ /* 0x000fe200000e0000 */
[----:B------:R-:W-:Y:S01]  /*5270*/  @!UP1 UIADD3 UR8, UPT, UPT, UR7, 0x6200, URZ ;  /* 0x0000620007089890 */ /* 0x000fe2000fffe0ff */
[----:B------:R-:W-:Y:S02]  /*5280*/  VOTEU.ALL UP1, P4 ;  /* 0x0000000000ff7886 */ /* 0x000fe40002020000 */
[----:B------:R-:W-:Y:S11]  /*5290*/  @!P4 R2UR UR15, R9 ;  /* 0x00000000090fc2ca */ /* 0x000ff600000e0000 */
[----:B------:R-:W-:Y:S02]  /*52a0*/  @!UPT UIADD3 URZ, UPT, UPT, URZ, URZ, URZ ;  /* 0x000000fffffff290 */ /* 0x000fe4000fffe0ff */
[----:B------:R2:W-:Y:S01]  /*52b0*/  @!UP1 UTMALDG.3D [UR8], [UR14], desc[UR18] ;  /* 0x000012080e0095b4 */ /* 0x0005e20008011000 */
[----:B------:R2:W-:Y:S01]  /*52c0*/  @!P4 SYNCS.ARRIVE.TRANS64.RED.A0TR RZ, [UR7+0x98], R25 ;  /* 0x00009819ffffc9a7 */ /* 0x0005e20008300407 */
[----:B------:R-:W-:Y:S01]  /*52d0*/  UPLOP3.LUT UP1, UPT, UPT, UPT, UPT, 0x80, 0x8 ;  /* 0x000000000008789c */ /* 0x000fe20003f2f070 */
[----:B------:R-:W-:Y:S01]  /*52e0*/  SYNCS.ARRIVE.TRANS64.RED.A1T0 RZ, [UR13], RZ ;  /* 0x000000ffffff79a7 */ /* 0x000fe2000810040d */
[----:B------:R-:W-:Y:S09]  /*52f0*/  @P3 BRA `(.L_x_100) ;  /* 0xfffffff000a03947 */ /* 0x000ff2000383ffff */
[----:B------:R-:W-:-:S04]  /*5300*/  SHF.L.U32 R2, R29, 0x1f, RZ ;  /* 0x0000001f1d027819 */ /* 0x000fc800000006ff */
[----:B------:R-:W1:Y:S02]  /*5310*/  SYNCS.PHASECHK.TRANS64.TRYWAIT P0, [UR7+0xa0], R2 ;  /* 0x0000a002ff0075a7 */ /* 0x000e640008001107 */
[----:B-1----:R-:W-:Y:S05]  /*5320*/  @!P0 BRA `(.L_x_101) ;  /* 0x0000005c004c8947 */ /* 0x002fea0003800000 */
.L_x_282:
[----:B------:R-:W4:Y:S02]  /*5330*/  SYNCS.PHASECHK.TRANS64.TRYWAIT P0, [UR7+0xa8], R2 ;  /* 0x0000a802ff0075a7 */ /* 0x000f240008001107 */
[----:B----4-:R-:W-:Y:S05]  /*5340*/  @!P0 BRA `(.L_x_102) ;  /* 0x0000005c005c8947 */ /* 0x010fea0003800000 */
.L_x_284:
[----:B------:R-:W4:Y:S02]  /*5350*/  SYNCS.PHASECHK.TRANS64.TRYWAIT P0, [UR7+0xb0], R2 ;  /* 0x0000b002ff0075a7 */ /* 0x000f240008001107 */
[----:B----4-:R-:W-:Y:S05]  /*5360*/  @!P0 BRA `(.L_x_103) ;  /* 0x0000005c006c8947 */ /* 0x010fea0003800000 */
.L_x_286:
[----:B-1----:R-:W-:-:S07]  /*5370*/  MOV R0, UR7 ;  /* 0x0000000700007c02 */ /* 0x002fce0008000f00 */
.L_x_104:
[----:B-1----:R-:W-:-:S04]  /*5380*/  SHF.L.U32 R2, R29, 0x1f, RZ ;  /* 0x0000001f1d027819 */ /* 0x002fc800000006ff */
[----:B------:R1:W4:Y:S03]  /*5390*/  SYNCS.PHASECHK.TRANS64.TRYWAIT P0, [R0+URZ+0xb8], R2 ;  /* 0x0000b802000075a7 */ /* 0x00032600080011ff */
[----:B----4-:R-:W-:Y:S05]  /*53a0*/  @!P0 NANOSLEEP.SYNCS 0x989680 ;  /* 0x009896800000895d */ /* 0x010fea0003900000 */
[----:B------:R-:W4:Y:S02]  /*53b0*/  @!P0 SYNCS.PHASECHK.TRANS64 P0, [R0+URZ+0xb8], R2 ;  /* 0x0000b802000085a7 */ /* 0x000f2400080010ff */
[----:B--2-4-:R-:W-:Y:S05]  /*53c0*/  @P0 EXIT ;  /* 0x000000000000094d */ /* 0x014fea0003800000 */
[----:B------:R-:W-:Y:S05]  /*53d0*/  BRA `(.L_x_104) ;  /* 0xfffffffc00e87947 */ /* 0x000fea000383ffff */
.L_x_89:
[----:B------:R-:W-:-:S06]  /*53e0*/  UISETP.GE.AND UP1, UPT, UR10, 0x4, UPT ;  /* 0x000000040a00788c */ /* 0x000fcc000bf26270 */
[----:B------:R-:W-:-:S13]  /*53f0*/  PLOP3.LUT P0, PT, PT, PT, UP1, 0x80, 0x8 ;  /* 0x000000000008781c */ /* 0x000fda0003f0f018 */
[----:B------:R-:W-:Y:S05]  /*5400*/  @!P0 EXIT ;  /* 0x000000000000894d */ /* 0x000fea0003800000 */
[----:B------:R-:W-:Y:S01]  /*5410*/  BAR.SYNC.DEFER_BLOCKING 0x6, 0xa0 ;  /* 0x0182800000007b1d */ /* 0x000fe20000010000 */
[C---:B------:R-:W-:Y:S01]  /*5420*/  IMAD.SHL.U32 R2, R121.reuse, 0x20, RZ ;  /* 0x0000002079027824 */ /* 0x040fe200078e00ff */
[C---:B------:R-:W-:Y:S01]  /*5430*/  LOP3.LUT R123, R121.reuse, 0x60, RZ, 0xc0, !PT ;  /* 0x00000060797b7812 */ /* 0x040fe200078ec0ff */
[C---:B------:R-:W-:Y:S01]  /*5440*/  IMAD.SHL.U32 R120, R121.reuse, 0x4, RZ ;  /* 0x0000000479787824 */ /* 0x040fe200078e00ff */
[C---:B------:R-:W-:Y:S01]  /*5450*/  LOP3.LUT R122, R121.reuse, 0x2, RZ, 0xc0, !PT ;  /* 0x00000002797a7812 */ /* 0x040fe200078ec0ff */
[----:B------:R-:W-:Y:S01]  /*5460*/  IMAD.U32 R41, R121, 0x10000, RZ ;  /* 0x0001000079297824 */ /* 0x000fe200078e00ff */
[----:B------:R-:W-:Y:S02]  /*5470*/  UMOV UR41, 0x400 ;  /* 0x0000040000297882 */ /* 0x000fe40000000000 */
[----:B------:R-:W1:Y:S01]  /*5480*/  LDC R108, c[0x0][0x370] ;  /* 0x0000dc00ff6c7b82 */ /* 0x000e620000000800 */
[----:B------:R-:W-:Y:S01]  /*5490*/  ULEA UR41, UR37, UR41, 0x18 ;  /* 0x0000002925297291 */ /* 0x000fe2000f8ec0ff */
[----:B------:R-:W-:Y:S01]  /*54a0*/  LOP3.LUT R3, R2, 0xc0, RZ, 0xc0, !PT ;  /* 0x000000c002037812 */ /* 0x000fe200078ec0ff */
[----:B------:R-:W-:Y:S01]  /*54b0*/  IMAD.MOV.U32 R40, RZ, RZ, RZ ;  /* 0x000000ffff287224 */ /* 0x000fe200078e00ff */
[----:B------:R-:W-:Y:S01]  /*54c0*/  LOP3.LUT R41, R41, 0x600000, RZ, 0xc0, !PT ;  /* 0x0060000029297812 */ /* 0x000fe200078ec0ff */
[----:B------:R-:W-:Y:S01]  /*54d0*/  UIADD3 UR40, UPT, UPT, UR41, 0x200, URZ ;  /* 0x0000020029287890 */ /* 0x000fe2000fffe0ff */
[----:B------:R-:W-:Y:S01]  /*54e0*/  LOP3.LUT R120, R3, 0x18, R120, 0xf8, !PT ;  /* 0x0000001803787812 */ /* 0x000fe200078ef878 */
[----:B------:R-:W-:Y:S01]  /*54f0*/  IMAD.MOV.U32 R118, RZ, RZ, RZ ;  /* 0x000000ffff767224 */ /* 0x000fe200078e00ff */
[----:B------:R-:W2:Y:S01]  /*5500*/  LDC R107, c[0x0][0x374] ;  /* 0x0000dd00ff6b7b82 */ /* 0x000ea20000000800 */
[----:B------:R-:W-:Y:S01]  /*5510*/  LOP3.LUT R121, R121, 0x4, RZ, 0xc0, !PT ;  /* 0x0000000479797812 */ /* 0x000fe200078ec0ff */
[----:B------:R-:W-:Y:S01]  /*5520*/  IMAD.MOV.U32 R106, RZ, RZ, RZ ;  /* 0x000000ffff6a7224 */ /* 0x000fe200078e00ff */
[----:B------:R-:W-:-:S02]  /*5530*/  LOP3.LUT R120, R120, 0xf20, R2, 0xf8, !PT ;  /* 0x00000f2078787812 */ /* 0x000fc400078ef802 */
[----:B------:R-:W-:Y:S02]  /*5540*/  CS2R R116, SRZ ;  /* 0x0000000000747805 */ /* 0x000fe4000001ff00 */
[----:B------:R-:W-:Y:S01]  /*5550*/  IADD3 R119, PT, PT, -R121, 0x2, RZ ;  /* 0x0000000279777810 */ /* 0x000fe20007ffe1ff */
[----:B------:R-:W3:Y:S01]  /*5560*/  LDCU.64 UR46, c[0x0][0x348] ;  /* 0x00006900ff2e77ac */ /* 0x000ee20008000a00 */
[----:B------:R-:W-:Y:S01]  /*5570*/  LEA R120, R120, UR40, 0x1 ;  /* 0x0000002878787c11 */ /* 0x000fe2000f8e08ff */
[----:B------:R-:W4:Y:S01]  /*5580*/  LDS R0, [UR41+0x180] ;  /* 0x00018029ff007984 */ /* 0x000f220008000800 */
[----:B------:R-:W-:Y:S01]  /*5590*/  UMOV UR44, 0x1 ;  /* 0x00000001002c7882 */ /* 0x000fe20000000000 */
[----:B------:R-:W-:Y:S01]  /*55a0*/  UMOV UR43, URZ ;  /* 0x000000ff002b7c82 */ /* 0x000fe20008000000 */
[----:B------:R-:W-:Y:S01]  /*55b0*/  UMOV UR42, URZ ;  /* 0x000000ff002a7c82 */ /* 0x000fe20008000000 */
[----:B-1234-:R-:W-:-:S07]  /*55c0*/  IMAD.IADD R41, R0, 0x1, R41 ;  /* 0x0000000100297824 */ /* 0x01efce00078e0229 */
.L_x_228:
[C---:B------:R-:W-:Y:S02]  /*55d0*/  LEA R0, R106.reuse, UR41, 0x3 ;  /* 0x000000296a007c11 */ /* 0x040fe4000f8e18ff */
[----:B------:R-:W-:Y:S02]  /*55e0*/  SHF.L.U32 R2, R117, 0x1f, RZ ;  /* 0x0000001f75027819 */ /* 0x000fe400000006ff */
[----:B------:R-:W-:Y:S02]  /*55f0*/  LEA R8, R106, UR41, 0x4 ;  /* 0x000000296a087c11 */ /* 0x000fe4000f8e20ff */
[----:B------:R-:W1:Y:S02]  /*5600*/  SYNCS.PHASECHK.TRANS64.TRYWAIT P0, [R0+URZ+0xd0], R2 ;  /* 0x0000d002000075a7 */ /* 0x000e6400080011ff */
[----:B-1----:R-:W-:Y:S05]  /*5610*/  @!P0 BRA `(.L_x_105) ;  /* 0x0000005800d88947 */ /* 0x002fea0003800000 */
.L_x_287:
        /* <DEDUP_REMOVED lines=11> */
[----:B--2---:R-:W-:-:S04]  /*56d0*/  LOP3.LUT P3, RZ, R10, 0x1, RZ, 0xc0, !PT ;  /* 0x000000010aff7812 */ /* 0x004fc8000786c0ff */
[----:B------:R-:W-:-:S09]  /*56e0*/  P2R R126, PR, RZ, 0x8 ;  /* 0x00000008ff7e7803 */ /* 0x000fd20000000000 */
[----:B------:R-:W-:Y:S02]  /*56f0*/  @P3 MOV R114, R8 ;  /* 0x0000000800723202 */ /* 0x000fe40000000f00 */
[----:B------:R-:W-:Y:S01]  /*5700*/  @P3 LOP3.LUT R113, R9, 0xffff, RZ, 0xc0, !PT ;  /* 0x0000ffff09713812 */ /* 0x000fe200078ec0ff */
[----:B-1----:R-:W-:Y:S06]  /*5710*/  @!P0 BRA `(.L_x_106) ;  /* 0x0000000000b88947 */ /* 0x002fec0003800000 */
[----:B------:R-:W1:Y:S01]  /*5720*/  LDC.64 R4, c[0x0][0xb18] ;  /* 0x0002c600ff047b82 */ /* 0x000e620000000a00 */
[----:B------:R-:W-:-:S07]  /*5730*/  ISETP.NE.AND P0, PT, R36, 0x1, PT ;  /* 0x000000012400780c */ /* 0x000fce0003f05270 */
[----:B------:R-:W2:Y:S08]  /*5740*/  LDC.64 R6, c[0x0][0xb10] ;  /* 0x0002c400ff067b82 */ /* 0x000eb00000000a00 */
[----:B------:R-:W3:Y:S08]  /*5750*/  LDC R0, c[0x0][0xb20] ;  /* 0x0002c800ff007b82 */ /* 0x000ef00000000800 */
[----:B------:R-:W4:Y:S01]  /*5760*/  LDC R12, c[0x0][0xb0c] ;  /* 0x0002c300ff0c7b82 */ /* 0x000f220000000800 */
[----:B-1----:R-:W-:Y:S01]  /*5770*/  IMAD.HI.U32 R14, R107, R5, RZ ;  /* 0x000000056b0e7227 */ /* 0x002fe200078e00ff */
[----:B------:R-:W-:-:S03]  /*5780*/  ISETP.NE.AND P1, PT, R4, 0x1, PT ;  /* 0x000000010400780c */ /* 0x000fc60003f25270 */
[----:B------:R-:W-:-:S03]  /*5790*/  IMAD.HI.U32 R5, R113, R5, RZ ;  /* 0x0000000571057227 */ /* 0x000fc600078e00ff */
[----:B------:R-:W1:Y:S01]  /*57a0*/  LDC.64 R2, c[0x0][0xb28] ;  /* 0x0002ca00ff027b82 */ /* 0x000e620000000a00 */
[----:B--2---:R-:W-:-:S04]  /*57b0*/  IMAD.HI.U32 R15, R108, R6, RZ ;  /* 0x000000066c0f7227 */ /* 0x004fc800078e00ff */
[----:B------:R-:W-:Y:S01]  /*57c0*/  IMAD.HI.U32 R16, R114, R6, RZ ;  /* 0x0000000672107227 */ /* 0x000fe200078e00ff */
[-C--:B------:R-:W-:Y:S02]  /*57d0*/  SHF.R.U32.HI R15, RZ, R7.reuse, R15 ;  /* 0x00000007ff0f7219 */ /* 0x080fe4000001160f */
[-C--:B---3--:R-:W-:Y:S02]  /*57e0*/  SHF.R.U32.HI R14, RZ, R0.reuse, R14 ;  /* 0x00000000ff0e7219 */ /* 0x088fe4000001160e */
[----:B------:R-:W-:Y:S02]  /*57f0*/  SHF.R.U32.HI R5, RZ, R0, R5 ;  /* 0x00000000ff057219 */ /* 0x000fe40000011605 */
[----:B------:R-:W-:Y:S02]  /*5800*/  SEL R14, R107, R14, !P1 ;  /* 0x0000000e6b0e7207 */ /* 0x000fe40004800000 */
[----:B------:R-:W-:Y:S02]  /*5810*/  SHF.R.U32.HI R16, RZ, R7, R16 ;  /* 0x00000007ff107219 */ /* 0x000fe40000011610 */
[----:B----4-:R-:W-:-:S02]  /*5820*/  ISETP.NE.AND P2, PT, R12, 0x1, PT ;  /* 0x000000010c00780c */ /* 0x010fc40003f45270 */
[----:B------:R-:W-:Y:S02]  /*5830*/  SEL R5, R113, R5, !P1 ;  /* 0x0000000571057207 */ /* 0x000fe40004800000 */
[----:B------:R-:W-:Y:S02]  /*5840*/  SEL R15, R108, R15, !P2 ;  /* 0x0000000f6c0f7207 */ /* 0x000fe40005000000 */
[----:B------:R-:W-:Y:S01]  /*5850*/  SEL R16, R114, R16, !P2 ;  /* 0x0000001072107207 */ /* 0x000fe20005000000 */
[----:B-1----:R-:W-:-:S04]  /*5860*/  IMAD.HI.U32 R13, R14, R2, RZ ;  /* 0x000000020e0d7227 */ /* 0x002fc800078e00ff */
        /* <DEDUP_REMOVED lines=25> */
.L_x_106:
[----:B------:R-:W1:Y:S02]  /*5a00*/  LDCU UR4, c[0x0][0xb30] ;  /* 0x00016600ff0477ac */ /* 0x000e640008000800 */
[----:B-1----:R-:W-:-:S09]  /*5a10*/  UISETP.NE.AND UP0, UPT, UR4, 0x1, UPT ;  /* 0x000000010400788c */ /* 0x002fd2000bf05270 */
        /* <DEDUP_REMOVED lines=17> */
.L_x_107:
[----:B------:R-:W-:Y:S01]  /*5b30*/  ULOP3.LUT UP0, URZ, UR40, 0x1b0, URZ, 0xc0, !UPT ;  /* 0x000001b028ff7892 */ /* 0x000fe2000f80c0ff */
[----:B------:R-:W-:Y:S02]  /*5b40*/  IADD3 R106, PT, PT, R106, 0x1, RZ ;  /* 0x000000016a6a7810 */ /* 0x000fe40007ffe0ff */
[----:B------:R-:W-:-:S06]  /*5b50*/  @P3 SHF.R.U32.HI R115, RZ, 0x10, R9 ;  /* 0x00000010ff733819 */ /* 0x000fcc0000011609 */
[----:B------:R-:W-:Y:S05]  /*5b60*/  BRA.U !UP0, `(.L_x_108) ;  /* 0x00000001087c7547 */ /* 0x000fea000b800000 */
[----:B------:R-:W-:Y:S01]  /*5b70*/  MOV R2, 0x0 ;  /* 0x0000000000027802 */ /* 0x000fe20000000f00 */
[----:B------:R-:W1:Y:S01]  /*5b80*/  LDCU.64 UR8, c[0x4][0x80] ;  /* 0x01001000ff0877ac */ /* 0x000e620008000a00 */
[----:B------:R-:W-:Y:S02]  /*5b90*/  HFMA2 R12, -RZ, RZ, 0, 5.9604644775390625e-08 ;  /* 0x00000001ff0c7431 */ /* 0x000fe400000001ff */
[----:B------:R-:W-:Y:S01]  /*5ba0*/  IMAD.MOV.U32 R8, RZ, RZ, 0x70 ;  /* 0x00000070ff087424 */ /* 0x000fe200078e00ff */
[----:B------:R2:W3:Y:S01]  /*5bb0*/  LDC.64 R14, c[0x4][R2] ;  /* 0x01000000020e7b82 */ /* 0x0004e20000000a00 */
[----:B------:R-:W4:Y:S01]  /*5bc0*/  LDCU.64 UR6, c[0x4][0x88] ;  /* 0x01001100ff0677ac */ /* 0x000f220008000a00 */
[----:B------:R-:W-:Y:S01]  /*5bd0*/  IMAD.MOV.U32 R13, RZ, RZ, RZ ;  /* 0x000000ffff0d7224 */ /* 0x000fe200078e00ff */
[----:B------:R-:W2:Y:S01]  /*5be0*/  LDCU.64 UR4, c[0x4][0x8] ;  /* 0x01000100ff0477ac */ /* 0x000ea20008000a00 */
[----:B-1----:R-:W-:Y:S01]  /*5bf0*/  IMAD.U32 R4, RZ, RZ, UR8 ;  /* 0x00000008ff047e24 */ /* 0x002fe2000f8e00ff */
[----:B------:R-:W-:Y:S01]  /*5c00*/  MOV R5, UR9 ;  /* 0x0000000900057c02 */ /* 0x000fe20008000f00 */
[----:B----4-:R-:W-:Y:S01]  /*5c10*/  IMAD.U32 R6, RZ, RZ, UR6 ;  /* 0x00000006ff067e24 */ /* 0x010fe2000f8e00ff */
[----:B------:R-:W-:Y:S01]  /*5c20*/  MOV R7, UR7 ;  /* 0x0000000700077c02 */ /* 0x000fe20008000f00 */
[----:B--2---:R-:W-:Y:S01]  /*5c30*/  IMAD.U32 R10, RZ, RZ, UR4 ;  /* 0x00000004ff0a7e24 */ /* 0x004fe2000f8e00ff */
[----:B------:R-:W-:-:S02]  /*5c40*/  MOV R11, UR5 ;  /* 0x00000005000b7c02 */ /* 0x000fc40008000f00 */
[----:B------:R-:W-:-:S07]  /*5c50*/  LEPC R20, `(.L_x_109) ;  /* 0x000000001014794e */ /* 0x000fce0000000000 */
[----:B---3-5:R-:W-:Y:S05]  /*5c60*/  CALL.ABS.NOINC R14 ;  /* 0x000000000e007343 */ /* 0x028fea0003c00000 */
.L_x_109:
[----:B------:R-:W1:Y:S01]  /*5c70*/  LDC.64 R2, c[0x4][R2] ;  /* 0x0100000002027b82 */ /* 0x000e620000000a00 */
[----:B------:R-:W2:Y:S01]  /*5c80*/  LDCU.64 UR8, c[0x4][0x80] ;  /* 0x01001000ff0877ac */ /* 0x000ea20008000a00 */
[----:B------:R-:W-:Y:S02]  /*5c90*/  HFMA2 R12, -RZ, RZ, 0, 5.9604644775390625e-08 ;  /* 0x00000001ff0c7431 */ /* 0x000fe400000001ff */
[----:B------:R-:W-:Y:S01]  /*5ca0*/  IMAD.MOV.U32 R8, RZ, RZ, 0x70 ;  /* 0x00000070ff087424 */ /* 0x000fe200078e00ff */
[----:B------:R-:W3:Y:S01]  /*5cb0*/  LDCU.64 UR6, c[0x4][0x88] ;  /* 0x01001100ff0677ac */ /* 0x000ee20008000a00 */
[----:B------:R-:W-:Y:S01]  /*5cc0*/  IMAD.MOV.U32 R13, RZ, RZ, RZ ;  /* 0x000000ffff0d7224 */ /* 0x000fe200078e00ff */
[----:B------:R-:W4:Y:S01]  /*5cd0*/  LDCU.64 UR4, c[0x4][0x8] ;  /* 0x01000100ff0477ac */ /* 0x000f220008000a00 */
[----:B--2---:R-:W-:Y:S02]  /*5ce0*/  MOV R4, UR8 ;  /* 0x0000000800047c02 */ /* 0x004fe40008000f00 */
[----:B------:R-:W-:Y:S01]  /*5cf0*/  MOV R5, UR9 ;  /* 0x0000000900057c02 */ /* 0x000fe20008000f00 */
[----:B---3--:R-:W-:Y:S01]  /*5d00*/  IMAD.U32 R6, RZ, RZ, UR6 ;  /* 0x00000006ff067e24 */ /* 0x008fe2000f8e00ff */
[----:B------:R-:W-:Y:S01]  /*5d10*/  MOV R7, UR7 ;  /* 0x0000000700077c02 */ /* 0x000fe20008000f00 */
[----:B----4-:R-:W-:Y:S01]  /*5d20*/  IMAD.U32 R10, RZ, RZ, UR4 ;  /* 0x00000004ff0a7e24 */ /* 0x010fe2000f8e00ff */
[----:B------:R-:W-:-:S02]  /*5d30*/  MOV R11, UR5 ;  /* 0x00000005000b7c02 */ /* 0x000fc40008000f00 */
[----:B------:R-:W-:-:S07]  /*5d40*/  LEPC R20, `(.L_x_108) ;  /* 0x000000001014794e */ /* 0x000fce0000000000 */
[----:B-1----:R-:W-:Y:S05]  /*5d50*/  CALL.ABS.NOINC R2 ;  /* 0x0000000002007343 */ /* 0x002fea0003c00000 */
.L_x_108:
[----:B------:R-:W1:Y:S01]  /*5d60*/  LDC.64 R2, c[0x0][0x890] ;  /* 0x00022400ff027b82 */ /* 0x000e620000000a00 */
[----:B------:R-:W-:-:S06]  /*5d70*/  ULOP3.LUT UR4, UR44, 0x1, URZ, 0x3c, !UPT ;  /* 0x000000012c047892 */ /* 0x000fcc000f8e3cff */
[----:B------:R-:W-:Y:S01]  /*5d80*/  IMAD.U32 R112, RZ, RZ, UR4 ;  /* 0x00000004ff707e24 */ /* 0x000fe2000f8e00ff */
[----:B-1----:R-:W-:-:S04]  /*5d90*/  ISETP.NE.U32.AND P4, PT, R2, RZ, PT ;  /* 0x000000ff0200720c */ /* 0x002fc80003f85070 */
[----:B------:R-:W-:-:S13]  /*5da0*/  ISETP.NE.AND.EX P4, PT, R3, RZ, PT, P4 ;  /* 0x000000ff0300720c */ /* 0x000fda0003f85340 */
[----:B------:R-:W-:Y:S05]  /*5db0*/  @!P4 BRA `(.L_x_110) ;  /* 0x000000000034c947 */ /* 0x000fea0003800000 */
[----:B------:R-:W1:Y:S02]  /*5dc0*/  LDCU.64 UR4, c[0x0][0x888] ;  /* 0x00011100ff0477ac */ /* 0x000e640008000a00 */
[----:B-1----:R-:W-:-:S04]  /*5dd0*/  UISETP.NE.U32.AND UP0, UPT, UR4, URZ, UPT ;  /* 0x000000ff0400728c */ /* 0x002fc8000bf05070 */
[----:B------:R-:W-:-:S09]  /*5de0*/  UISETP.NE.AND.EX UP0, UPT, UR5, URZ, UPT, UP0 ;  /* 0x000000ff0500728c */ /* 0x000fd2000bf05300 */
[----:B------:R-:W-:Y:S05]  /*5df0*/  BRA.U !UP0, `(.L_x_111) ;  /* 0x0000000108187547 */ /* 0x000fea000b800000 */
[----:B------:R-:W1:Y:S01]  /*5e00*/  LDC.64 R4, c[0x0][0x888] ;  /* 0x00022200ff047b82 */ /* 0x000e620000000a00 */
[----:B------:R-:W-:-:S04]  /*5e10*/  IMAD R0, R2, UR36, RZ ;  /* 0x0000002402007c24 */ /* 0x000fc8000f8e02ff */
[----:B-1----:R-:W-:-:S05]  /*5e20*/  IMAD.WIDE R4, R0, 0x4, R4 ;  /* 0x0000000400047825 */ /* 0x002fca00078e0204 */
[----:B-----5:R1:W5:Y:S01]  /*5e30*/  LDG.E R63, desc[UR38][R4.64] ;  /* 0x00000026043f7981 */ /* 0x020362000c1e1900 */
[----:B------:R-:W-:Y:S01]  /*5e40*/  MOV R101, 0x1 ;  /* 0x0000000100657802 */ /* 0x000fe20000000f00 */
[----:B------:R-:W-:Y:S06]  /*5e50*/  BRA `(.L_x_110) ;  /* 0x00000000000c7947 */ /* 0x000fec0003800000 */
.L_x_111:
[----:B------:R-:W1:Y:S01]  /*5e60*/  LDCU UR4, c[0x0][0x880] ;  /* 0x00011000ff0477ac */ /* 0x000e620008000800 */
[----:B------:R-:W-:Y:S01]  /*5e70*/  HFMA2 R101, -RZ, RZ, 0, 5.9604644775390625e-08 ;  /* 0x00000001ff657431 */ /* 0x000fe200000001ff */
[----:B-1---5:R-:W-:Y:S02]  /*5e80*/  MOV R63, UR4 ;  /* 0x00000004003f7c02 */ /* 0x022fe40008000f00 */
.L_x_110:
[----:B-1----:R-:W1:Y:S02]  /*5e90*/  LDC.64 R4, c[0x0][0x8b0] ;  /* 0x00022c00ff047b82 */ /* 0x002e640000000a00 */
        /* <DEDUP_REMOVED lines=11> */
[----:B------:R-:W-:Y:S05]  /*5f50*/  BRA `(.L_x_112) ;  /* 0x0000000000087947 */ /* 0x000fea0003800000 */
.L_x_113:
[----:B------:R-:W1:Y:S02]  /*5f60*/  LDCU UR4, c[0x0][0x8a0] ;  /* 0x00011400ff0477ac */ /* 0x000e640008000800 */
[----:B-1---5:R-:W-:Y:S02]  /*5f70*/  MOV R42, UR4 ;  /* 0x00000004002a7c02 */ /* 0x022fe40008000f00 */
.L_x_112:
[----:B------:R-:W-:Y:S01]  /*5f80*/  UISETP.NE.AND UP0, UPT, UR45, URZ, UPT ;  /* 0x000000ff2d00728c */ /* 0x000fe2000bf05270 */
[----:B------:R-:W-:-:S04]  /*5f90*/  PLOP3.LUT P0, PT, PT, PT, PT, 0x8, 0x80 ;  /* 0x000000000080781c */ /* 0x000fc80003f0e170 */
[----:B------:R-:W-:-:S04]  /*5fa0*/  P2R R127, PR, RZ, 0x1 ;  /* 0x00000001ff7f7803 */ /* 0x000fc80000000000 */
[----:B------:R-:W-:Y:S05]  /*5fb0*/  BRA.U !UP0, `(.L_x_114) ;  /* 0x00000001083c7547 */ /* 0x000fea000b800000 */
[----:B------:R-:W-:-:S04]  /*5fc0*/  ISETP.NE.U32.AND P0, PT, R2, RZ, PT ;  /* 0x000000ff0200720c */ /* 0x000fc80003f05070 */
[----:B------:R-:W-:-:S13]  /*5fd0*/  ISETP.NE.AND.EX P0, PT, R3, RZ, PT, P0 ;  /* 0x000000ff0300720c */ /* 0x000fda0003f05300 */
[----:B-----5:R-:W-:-:S04]  /*5fe0*/  @!P0 FSETP.EQ.AND P1, PT, R63, RZ, PT ;  /* 0x000000ff3f00820b */ /* 0x020fc80003f22000 */
[----:B------:R-:W-:Y:S01]  /*5ff0*/  P2R R127, PR, RZ, 0x2 ;  /* 0x00000002ff7f7803 */ /* 0x000fe20000000000 */
[----:B------:R-:W-:Y:S08]  /*6000*/  @!P0 BRA `(.L_x_114) ;  /* 0x0000000000288947 */ /* 0x000ff00003800000 */
[----:B------:R-:W2:Y:S01]  /*6010*/  LDCU.64 UR4, c[0x0][0x888] ;  /* 0x00011100ff0477ac */ /* 0x000ea20008000a00 */
[----:B------:R-:W-:Y:S02]  /*6020*/  LOP3.LUT P1, RZ, R101, 0xff, RZ, 0xc0, !PT ;  /* 0x000000ff65ff7812 */ /* 0x000fe4000782c0ff */
[----:B------:R-:W-:-:S04]  /*6030*/  FSETP.NEU.AND P0, PT, R63, RZ, PT ;  /* 0x000000ff3f00720b */ /* 0x000fc80003f0d000 */
[----:B------:R-:W-:Y:S02]  /*6040*/  SEL R0, RZ, 0xffffffff, P0 ;  /* 0xffffffffff007807 */ /* 0x000fe40000000000 */
[----:B--2---:R-:W-:-:S04]  /*6050*/  ISETP.NE.U32.AND P2, PT, RZ, UR4, PT ;  /* 0x00000004ff007c0c */ /* 0x004fc8000bf45070 */
[----:B------:R-:W-:-:S04]  /*6060*/  ISETP.NE.AND.EX P2, PT, RZ, UR5, PT, P2 ;  /* 0x00000005ff007c0c */ /* 0x000fc8000bf45320 */
[----:B------:R-:W-:-:S04]  /*6070*/  @!P1 SEL R0, RZ, 0xffffffff, P2 ;  /* 0xffffffffff009807 */ /* 0x000fc80001000000 */
[----:B------:R-:W-:-:S04]  /*6080*/  LOP3.LUT R0, R0, 0x1, RZ, 0xc0, !PT ;  /* 0x0000000100007812 */ /* 0x000fc800078ec0ff */
[----:B------:R-:W-:-:S04]  /*6090*/  ISETP.EQ.U32.AND P0, PT, R0, 0x1, PT ;  /* 0x000000010000780c */ /* 0x000fc80003f02070 */
[----:B------:R-:W-:-:S09]  /*60a0*/  P2R R127, PR, RZ, 0x1 ;  /* 0x00000001ff7f7803 */ /* 0x000fd20000000000 */
.L_x_114:
[----:B------:R-:W-:Y:S01]  /*60b0*/  ISETP.NE.AND P5, PT, R127, RZ, PT ;  /* 0x000000ff7f00720c */ /* 0x000fe20003fa5270 */
[----:B------:R-:W-:Y:S01]  /*60c0*/  IMAD.MOV.U32 R111, RZ, RZ, 0x1 ;  /* 0x00000001ff6f7424 */ /* 0x000fe200078e00ff */
[----:B------:R-:W-:Y:S01]  /*60d0*/  LEA R3, R40, UR41, 0x3 ;  /* 0x0000002928037c11 */ /* 0x000fe2000f8e18ff */
[----:B------:R-:W-:Y:S01]  /*60e0*/  IMAD.SHL.U32 R104, R23, 0x80, RZ ;  /* 0x0000008017687824 */ /* 0x000fe200078e00ff */
[----:B------:R-:W-:Y:S01]  /*60f0*/  SHF.L.U32 R0, R118, 0x1f, RZ ;  /* 0x0000001f76007819 */ /* 0x000fe200000006ff */
[----:B------:R-:W-:Y:S01]  /*6100*/  IMAD.SHL.U32 R103, R22, 0x80, RZ ;  /* 0x0000008016677824 */ /* 0x000fe200078e00ff */
[----:B-----5:R-:W-:Y:S01]  /*6110*/  FSETP.NEU.AND P3, PT, R63, RZ, PT ;  /* 0x000000ff3f00720b */ /* 0x020fe20003f6d000 */
[----:B------:R-:W-:Y:S01]  /*6120*/  IMAD R38, R40, 0x80, R41 ;  /* 0x0000008028267824 */ /* 0x000fe200078e0229 */
[----:B------:R-:W-:Y:S01]  /*6130*/  CS2R R98, SRZ ;  /* 0x0000000000627805 */ /* 0x000fe2000001ff00 */
[----:B------:R-:W-:Y:S01]  /*6140*/  IMAD.MOV.U32 R39, RZ, RZ, RZ ;  /* 0x000000ffff277224 */ /* 0x000fe200078e00ff */
[----:B------:R-:W-:Y:S01]  /*6150*/  CS2R R96, SRZ ;  /* 0x0000000000607805 */ /* 0x000fe2000001ff00 */
[----:B------:R-:W-:Y:S01]  /*6160*/  IMAD.U32 R110, RZ, RZ, UR42 ;  /* 0x0000002aff6e7e24 */ /* 0x000fe2000f8e00ff */
[----:B------:R-:W-:Y:S01]  /*6170*/  CS2R R94, SRZ ;  /* 0x00000000005e7805 */ /* 0x000fe2000001ff00 */
[----:B------:R-:W-:Y:S01]  /*6180*/  VOTEU.ALL UP0, P5 ;  /* 0x0000000000ff7886 */ /* 0x000fe20002800000 */
[----:B------:R-:W-:Y:S01]  /*6190*/  @!P5 SHF.L.U32 R2, R112, 0x1f, RZ ;  /* 0x0000001f7002d819 */ /* 0x000fe200000006ff */
[----:B------:R-:W-:Y:S01]  /*61a0*/  IMAD.U32 R109, RZ, RZ, UR43 ;  /* 0x0000002bff6d7e24 */ /* 0x000fe2000f8e00ff */
[----:B------:R-:W-:-:S02]  /*61b0*/  CS2R R92, SRZ ;  /* 0x00000000005c7805 */ /* 0x000fc4000001ff00 */
[----:B------:R-:W-:Y:S01]  /*61c0*/  CS2R R90, SRZ ;  /* 0x00000000005a7805 */ /* 0x000fe2000001ff00 */
[----:B------:R-:W-:Y:S01]  /*61d0*/  @!UP0 ULEA UR4, UR43, UR41, 0x3 ;  /* 0x000000292b048291 */ /* 0x000fe2000f8e18ff */
[----:B------:R-:W-:Y:S02]  /*61e0*/  CS2R R88, SRZ ;  /* 0x0000000000587805 */ /* 0x000fe4000001ff00 */
[----:B------:R-:W-:Y:S02]  /*61f0*/  CS2R R86, SRZ ;  /* 0x0000000000567805 */ /* 0x000fe4000001ff00 */
[----:B------:R-:W-:-:S04]  /*6200*/  CS2R R84, SRZ ;  /* 0x0000000000547805 */ /* 0x000fc8000001ff00 */
[----:B------:R2:W3:Y:S02]  /*6210*/  @!P5 SYNCS.PHASECHK.TRANS64.TRYWAIT P1, [UR4+0x80], R2 ;  /* 0x00008002ff00d5a7 */ /* 0x0004e40008021104 */
[----:B------:R-:W4:Y:S01]  /*6220*/  LDCU.64 UR4, c[0x0][0x888] ;  /* 0x00011100ff0477ac */ /* 0x000f220008000a00 */
[----:B------:R1:W3:Y:S01]  /*6230*/  SYNCS.PHASECHK.TRANS64.TRYWAIT P0, [R3+URZ+0xf0], R0 ;  /* 0x0000f000030075a7 */ /* 0x0002e200080011ff */
[----:B----4-:R-:W-:-:S04]  /*6240*/  ISETP.NE.U32.AND P2, PT, RZ, UR4, PT ;  /* 0x00000004ff007c0c */ /* 0x010fc8000bf45070 */
[----:B------:R-:W-:-:S04]  /*6250*/  ISETP.NE.AND.EX P2, PT, RZ, UR5, PT, P2 ;  /* 0x00000005ff007c0c */ /* 0x000fc8000bf45320 */
[----:B--2---:R-:W-:Y:S02]  /*6260*/  SEL R2, RZ, 0xffffffff, P2 ;  /* 0xffffffffff027807 */ /* 0x004fe40001000000 */
[----:B------:R-:W-:Y:S02]  /*6270*/  LOP3.LUT P2, R102, R101, 0xff, RZ, 0xc0, !PT ;  /* 0x000000ff65667812 */ /* 0x000fe4000784c0ff */
[----:B-1----:R-:W-:-:S04]  /*6280*/  SEL R0, RZ, 0xffffffff, P3 ;  /* 0xffffffffff007807 */ /* 0x002fc80001800000 */
[----:B------:R-:W-:-:S04]  /*6290*/  @P4 SEL R0, R2, R0, !P2 ;  /* 0x0000000002004207 */ /* 0x000fc80005000000 */
[----:B------:R-:W-:-:S04]  /*62a0*/  LOP3.LUT R0, R0, 0x1, RZ, 0xc0, !PT ;  /* 0x0000000100007812 */ /* 0x000fc800078ec0ff */
[----:B------:R-:W-:-:S04]  /*62b0*/  ISETP.NE.U32.AND P2, PT, R0, 0x1, PT ;  /* 0x000000010000780c */ /* 0x000fc80003f45070 */
[----:B------:R-:W-:Y:S02]  /*62c0*/  P2R R125, PR, RZ, 0x4 ;  /* 0x00000004ff7d7803 */ /* 0x000fe40000000000 */
[----:B---3--:R-:W-:Y:S02]  /*62d0*/  @!P5 SEL R111, RZ, 0x1, !P1 ;  /* 0x00000001ff6fd807 */ /* 0x008fe40004800000 */
[----:B------:R-:W-:-:S07]  /*62e0*/  SEL R105, RZ, 0x1, !P0 ;  /* 0x00000001ff697807 */ /* 0x000fce0004000000 */
.L_x_227:
[----:B------:R-:W-:Y:S01]  /*62f0*/  ISETP.NE.AND P0, PT, R127, RZ, PT ;  /* 0x000000ff7f00720c */ /* 0x000fe20003f05270 */
[----:B------:R-:W-:Y:S05]  /*6300*/  YIELD ;  /* 0x0000000000007946 */ /* 0x000fea0003800000 */
[----:B------:R-:W-:Y:S07]  /*6310*/  BSSY B1, `(.L_x_115) ;  /* 0x000001a000017945 */ /* 0x000fee0003800000 */
[----:B------:R-:W-:Y:S05]  /*6320*/  @P0 BRA `(.L_x_116) ;  /* 0x0000000000600947 */ /* 0x000fea0003800000 */
[----:B------:R-:W-:Y:S01]  /*6330*/  ISETP.NE.AND P1, PT, R125, RZ, PT ;  /* 0x000000ff7d00720c */ /* 0x000fe20003f25270 */
[----:B------:R-:W-:Y:S01]  /*6340*/  BSSY B0, `(.L_x_117) ;  /* 0x000000b000007945 */ /* 0x000fe20003800000 */
[----:B------:R-:W-:Y:S11]  /*6350*/  ISETP.NE.AND P0, PT, R111, RZ, PT ;  /* 0x000000ff6f00720c */ /* 0x000ff60003f05270 */
[----:B------:R-:W-:Y:S05]  /*6360*/  @P1 LEA R6, R109, R120, 0xd ;  /* 0x000000786d061211 */ /* 0x000fea00078e68ff */
[--C-:B------:R-:W-:Y:S02]  /*6370*/  @P1 IMAD R5, R122, -0x10, R6.reuse ;  /* 0xfffffff07a051824 */ /* 0x100fe400078e0206 */
[----:B------:R-:W-:Y:S03]  /*6380*/  @P1 IMAD R4, R121, -0x10, R6 ;  /* 0xfffffff079041824 */ /* 0x000fe600078e0206 */
[----:B------:R-:W-:Y:S01]  /*6390*/  @P1 LEA R3, R119, R5, 0x4 ;  /* 0x0000000577031211 */ /* 0x000fe200078e20ff */
[----:B------:R-:W-:Y:S06]  /*63a0*/  @P0 BRA `(.L_x_118) ;  /* 0x0000000000100947 */ /* 0x000fec0003800000 */
[----:B------:R-:W-:Y:S02]  /*63b0*/  LEA R2, R109, UR41, 0x3 ;  /* 0x000000296d027c11 */ /* 0x000fe4000f8e18ff */
[----:B------:R-:W-:Y:S04]  /*63c0*/  SHF.L.U32 R0, R112, 0x1f, RZ ;  /* 0x0000001f70007819 */ /* 0x000fe800000006ff */
[----:B------:R-:W1:Y:S02]  /*63d0*/  SYNCS.PHASECHK.TRANS64.TRYWAIT P0, [R2+URZ+0x80], R0 ;  /* 0x00008000020075a7 */ /* 0x000e6400080011ff */
[----:B-1----:R-:W-:Y:S05]  /*63e0*/  @!P0 BRA `(.L_x_119) ;  /* 0x0000004c00788947 */ /* 0x002fea0003800000 */
.L_x_118:
[----:B------:R-:W-:Y:S05]  /*63f0*/  BSYNC B0 ;  /* 0x0000000000007941 */ /* 0x000fea0003800000 */
.L_x_117:
[----:B------:R-:W-:Y:S01]  /*6400*/  ISETP.NE.AND P0, PT, R125, RZ, PT ;  /* 0x000000ff7d00720c */ /* 0x000fe20003f05270 */
[----:B------:R-:W-:Y:S11]  /*6410*/  VIADD R109, R109, 0x1 ;  /* 0x000000016d6d7836 */ /* 0x000ff60000000000 */
[----:B------:R-:W-:Y:S01]  /*6420*/  @!UPT UIADD3 URZ, UPT, UPT, URZ, URZ, URZ ;  /* 0x000000fffffff290 */ /* 0x000fe2000fffe0ff */
[----:B------:R2:W3:Y:S04]  /*6430*/  @P0 LDS.128 R84, [R6] ;  /* 0x0000000006540984 */ /* 0x0004e80000000c00 */
[----:B------:R2:W4:Y:S04]  /*6440*/  @P0 LDS.128 R92, [R4+0x20] ;  /* 0x00002000045c0984 */ /* 0x0005280000000c00 */
[----:B------:R2:W2:Y:S04]  /*6450*/  @P0 LDS.128 R88, [R5+0x10] ;  /* 0x0000100005580984 */ /* 0x0004a80000000c00 */
[----:B------:R2:W2:Y:S01]  /*6460*/  @P0 LDS.128 R96, [R3+0x10] ;  /* 0x0000100003600984 */ /* 0x0004a20000000c00 */
[C---:B------:R-:W-:Y:S04]  /*6470*/  ISETP.NE.AND P0, PT, R109.reuse, 0x4, PT ;  /* 0x000000046d00780c */ /* 0x040fe80003f05270 */
[----:B-1----:R-:W-:Y:S02]  /*6480*/  SEL R0, RZ, 0x1, P0 ;  /* 0x00000001ff007807 */ /* 0x002fe40000000000 */
[----:B------:R-:W-:Y:S02]  /*6490*/  SEL R109, R109, RZ, P0 ;  /* 0x000000ff6d6d7207 */ /* 0x000fe40000000000 */
[----:B------:R-:W-:Y:S02]  /*64a0*/  LOP3.LUT R112, R112, R0, RZ, 0x3c, !PT ;  /* 0x0000000070707212 */ /* 0x000fe400078e3cff */
.L_x_116:
[----:B------:R-:W-:Y:S05]  /*64b0*/  BSYNC B1 ;  /* 0x0000000000017941 */ /* 0x000fea0003800000 */
.L_x_115:
[C---:B------:R-:W-:Y:S01]  /*64c0*/  LOP3.LUT P1, RZ, R39.reuse, R105, RZ, 0xfc, !PT ;  /* 0x0000006927ff7212 */ /* 0x040fe2000782fcff */
[----:B------:R-:W-:Y:S01]  /*64d0*/  IMAD.SHL.U32 R37, R39, 0x20, RZ ;  /* 0x0000002027257824 */ /* 0x000fe200078e00ff */
[----:B------:R-:W-:Y:S01]  /*64e0*/  LEA R128, R40, UR41, 0x3 ;  /* 0x0000002928807c11 */ /* 0x000fe2000f8e18ff */
[----:B------:R-:W-:Y:S02]  /*64f0*/  BSSY B0, `(.L_x_120) ;  /* 0x0000009000007945 */ /* 0x000fe40003800000 */
[----:B------:R-:W-:Y:S05]  /*6500*/  IMAD.IADD R2, R38, 0x1, R37 ;  /* 0x0000000126027824 */ /* 0x000fea00078e0225 */
[----:B------:R-:W-:Y:S04]  /*6510*/  SHF.R.U32.HI R0, RZ, 0x15, R2 ;  /* 0x00000015ff007819 */ /* 0x000fe80000011602 */
[----:B------:R-:W-:Y:S01]  /*6520*/  LOP3.LUT P0, RZ, R0, 0x3, R124, 0x48, !PT ;  /* 0x0000000300ff7812 */ /* 0x000fe2000780487c */
[----:B------:R-:W-:Y:S01]  /*6530*/  @!UPT UIADD3 URZ, UPT, UPT, URZ, URZ, URZ ;  /* 0x000000fffffff290 */ /* 0x000fe2000fffe0ff */
[----:B------:R-:W-:Y:S11]  /*6540*/  @P1 BRA `(.L_x_121) ;  /* 0x00000000000c1947 */ /* 0x000ff60003800000 */
[----:B------:R-:W-:Y:S04]  /*6550*/  SHF.L.U32 R0, R118, 0x1f, RZ ;  /* 0x0000001f76007819 */ /* 0x000fe800000006ff */
[----:B------:R-:W1:Y:S02]  /*6560*/  SYNCS.PHASECHK.TRANS64.TRYWAIT P1, [R128+URZ+0xf0], R0 ;  /* 0x0000f000800075a7 */ /* 0x000e6400080211ff */
[----:B-1----:R-:W-:Y:S05]  /*6570*/  @!P1 BRA `(.L_x_122) ;  /* 0x0000004c00289947 */ /* 0x002fea0003800000 */
.L_x_121:
[----:B------:R-:W-:Y:S05]  /*6580*/  BSYNC B0 ;  /* 0x0000000000007941 */ /* 0x000fea0003800000 */
.L_x_120:
[----:B------:R-:W-:Y:S05]  /*6590*/  @!P0 BRA `(.L_x_123) ;  /* 0x0000000000408947 */ /* 0x000fea0003800000 */
[----:B------:R-:W2:Y:S01]  /*65a0*/  LDCU.64 UR8, c[0x4][0x70] ;  /* 0x01000e00ff0877ac */ /* 0x000ea20008000a00 */
[----:B------:R-:W-:Y:S01]  /*65b0*/  MOV R15, 0x0 ;  /* 0x00000000000f7802 */ /* 0x000fe20000000f00 */
[----:B------:R-:W-:Y:S02]  /*65c0*/  HFMA2 R12, -RZ, RZ, 0, 5.9604644775390625e-08 ;  /* 0x00000001ff0c7431 */ /* 0x000fe400000001ff */
[----:B------:R-:W-:Y:S02]  /*65d0*/  IMAD.MOV.U32 R8, RZ, RZ, 0x192 ;  /* 0x00000192ff087424 */ /* 0x000fe400078e00ff */
[----:B------:R-:W-:Y:S01]  /*65e0*/  IMAD.MOV.U32 R13, RZ, RZ, RZ ;  /* 0x000000ffff0d7224 */ /* 0x000fe200078e00ff */
[----:B------:R-:W1:Y:S01]  /*65f0*/  LDCU.64 UR6, c[0x4][0x78] ;  /* 0x01000f00ff0677ac */ /* 0x000e620008000a00 */
[----:B------:R-:W3:Y:S01]  /*6600*/  LDC.64 R14, c[0x4][R15] ;  /* 0x010000000f0e7b82 */ /* 0x000ee20000000a00 */
[----:B------:R-:W5:Y:S01]  /*6610*/  LDCU.64 UR4, c[0x4][0x10] ;  /* 0x01000200ff0477ac */ /* 0x000f620008000a00 */
[----:B--2---:R-:W-:Y:S01]  /*6620*/  MOV R5, UR9 ;  /* 0x0000000900057c02 */ /* 0x004fe20008000f00 */
[----:B------:R-:W-:Y:S01]  /*6630*/  IMAD.U32 R4, RZ, RZ, UR8 ;  /* 0x00000008ff047e24 */ /* 0x000fe2000f8e00ff */
[----:B-1----:R-:W-:Y:S01]  /*6640*/  MOV R7, UR7 ;  /* 0x0000000700077c02 */ /* 0x002fe20008000f00 */
[----:B------:R-:W-:Y:S01]  /*6650*/  IMAD.U32 R6, RZ, RZ, UR6 ;  /* 0x00000006ff067e24 */ /* 0x000fe2000f8e00ff */
[----:B-----5:R-:W-:Y:S01]  /*6660*/  MOV R11, UR5 ;  /* 0x00000005000b7c02 */ /* 0x020fe20008000f00 */
[----:B------:R-:W-:Y:S02]  /*6670*/  IMAD.U32 R10, RZ, RZ, UR4 ;  /* 0x00000004ff0a7e24 */ /* 0x000fe4000f8e00ff */
[----:B------:R-:W-:Y:S07]  /*6680*/  LEPC R20, `(.L_x_123) ;  /* 0x000000001014794e */ /* 0x000fee0000000000 */
[----:B---34-:R-:W-:Y:S05]  /*6690*/  CALL.ABS.NOINC R14 ;  /* 0x000000000e007343 */ /* 0x018fea0003c00000 */
.L_x_123:
[----:B------:R-:W-:Y:S05]  /*66a0*/  WARPSYNC.ALL ;  /* 0x0000000000007948 */ /* 0x000fea0003800000 */
[----:B------:R-:W-:Y:S01]  /*66b0*/  R2UR UR4, R2 ;  /* 0x00000000020472ca */ /* 0x000fe200000e0000 */
[--C-:B---3--:R-:W-:Y:S01]  /*66c0*/  HADD2.F32 R43, -RZ, R84.reuse.H0_H0 ;  /* 0x20000054ff2b7230 */ /* 0x108fe20000004100 */
[----:B------:R-:W-:Y:S01]  /*66d0*/  MOV R64, 0x3bbb989d ;  /* 0x3bbb989d00407802 */ /* 0x000fe20000000f00 */
[----:B------:R-:W-:Y:S01]  /*66e0*/  HADD2.F32 R44, -RZ, R84.H1_H1 ;  /* 0x30000054ff2c7230 */ /* 0x000fe20000004100 */
[----:B------:R-:W-:Y:S01]  /*66f0*/  ISETP.NE.AND P1, PT, R39, 0x3, PT ;  /* 0x000000032700780c */ /* 0x000fe20003f25270 */
[--C-:B------:R-:W-:Y:S01]  /*6700*/  HADD2.F32 R45, -RZ, R85.reuse.H0_H0 ;  /* 0x20000055ff2d7230 */ /* 0x100fe20000004100 */
[----:B------:R-:W-:Y:S07]  /*6710*/  BSSY.RECONVERGENT B1, `(.L_x_124) ;  /* 0x0000176000017945 */ /* 0x000fee0003800200 */
[----:B--2---:R-:W1:Y:S04]  /*6720*/  LDTM.x32 R4, tmem[UR4] ;  /* 0x00000004000479ee */ /* 0x004e6800082c0000 */
[----:B------:R-:W-:Y:S01]  /*6730*/  @!P1 NOP ;  /* 0x0000000000009918 */ /* 0x000fe20000000000 */
[----:B------:R-:W-:Y:S04]  /*6740*/  @!P1 IADD3 R128, PT, PT, R128, 0x110, RZ ;  /* 0x0000011080809810 */ /* 0x000fe80007ffe0ff */
[----:B------:R-:W-:Y:S04]  /*6750*/  @!P1 LOP3.LUT R128, R128, 0xfefffff8, RZ, 0xc0, !PT ;  /* 0xfefffff880809812 */ /* 0x000fe800078ec0ff */
[----:B-1----:R1:W-:Y:S01]  /*6760*/  @!P1 SYNCS.ARRIVE.TRANS64.RED.A1T0 RZ, [R128+URZ], RZ ;  /* 0x000000ff80ff99a7 */ /* 0x0023e200081004ff */
[C---:B------:R-:W-:Y:S01]  /*6770*/  FMUL R0, R42.reuse, R4 ;  /* 0x000000042a007220 */ /* 0x040fe20000400000 */
        /* <DEDUP_REMOVED lines=18> */
[----:B------:R-:W-:Y:S02]  /*68a0*/  HADD2.F32 R32, -RZ, R85.H1_H1 ;  /* 0x30000055ff207230 */ /* 0x000fe40000004100 */
[C---:B------:R-:W-:Y:S01]  /*68b0*/  FMUL R7, R42.reuse, R7 ;  /* 0x000000072a077220 */ /* 0x040fe20000400000 */
[C---:B------:R-:W-:Y:S01]  /*68c0*/  FMUL R18, R42.reuse, R22 ;  /* 0x000000162a127220 */ /* 0x040fe20000400000 */
[C---:B------:R-:W-:Y:S01]  /*68d0*/  FMUL R29, R42.reuse, R33 ;  /* 0x000000212a1d7220 */ /* 0x040fe20000400000 */
[C---:B------:R-:W-:Y:S01]  /*68e0*/  FMUL R22, R42.reuse, R26 ;  /* 0x0000001a2a167220 */ /* 0x040fe20000400000 */
[C---:B------:R-:W-:Y:S01]  /*68f0*/  FFMA R0, R63.reuse, R43, R0 ;  /* 0x0000002b3f007223 */ /* 0x040fe20000000000 */
[--C-:B------:R-:W-:Y:S02]  /*6900*/  HADD2.F32 R33, -RZ, R86.reuse.H0_H0 ;  /* 0x20000056ff217230 */ /* 0x100fe40000004100 */
[C---:B------:R-:W-:Y:S01]  /*6910*/  FMUL R26, R42.reuse, R30 ;  /* 0x0000001e2a1a7220 */ /* 0x040fe20000400000 */
[C---:B------:R-:W-:Y:S01]  /*6920*/  FFMA R2, R63.reuse, R44, R2 ;  /* 0x0000002c3f027223 */ /* 0x040fe20000000002 */
[C---:B------:R-:W-:Y:S01]  /*6930*/  FMUL R30, R42.reuse, R34 ;  /* 0x000000222a1e7220 */ /* 0x040fe20000400000 */
[C---:B------:R-:W-:Y:S01]  /*6940*/  FFMA R3, R63.reuse, R45, R3 ;  /* 0x0000002d3f037223 */ /* 0x040fe20000000003 */
[----:B------:R-:W-:Y:S02]  /*6950*/  HADD2.F32 R34, -RZ, R86.H1_H1 ;  /* 0x30000056ff227230 */ /* 0x000fe40000004100 */
[C---:B------:R-:W-:Y:S01]  /*6960*/  FFMA R7, R63.reuse, R32, R7 ;  /* 0x000000203f077223 */ /* 0x040fe20000000007 */
[--C-:B------:R-:W-:Y:S02]  /*6970*/  HADD2.F32 R32, -RZ, R87.reuse.H0_H0 ;  /* 0x20000057ff207230 */ /* 0x100fe40000004100 */
[C---:B------:R-:W-:Y:S01]  /*6980*/  FFMA R4, R63.reuse, R33, R4 ;  /* 0x000000213f047223 */ /* 0x040fe20000000004 */
[----:B------:R-:W-:Y:S02]  /*6990*/  HADD2.F32 R43, -RZ, R87.H1_H1 ;  /* 0x30000057ff2b7230 */ /* 0x000fe40000004100 */
[C---:B------:R-:W-:Y:S01]  /*69a0*/  FMUL R11, R42.reuse, R11 ;  /* 0x0000000b2a0b7220 */ /* 0x040fe20000400000 */
[--C-:B------:R-:W-:Y:S02]  /*69b0*/  HADD2.F32 R33, -RZ, R88.reuse.H0_H0 ;  /* 0x20000058ff217230 */ /* 0x100fe40000004100 */
[C---:B------:R-:W-:Y:S01]  /*69c0*/  FFMA R5, R63.reuse, R34, R5 ;  /* 0x000000223f057223 */ /* 0x040fe20000000005 */
[C---:B------:R-:W-:Y:S01]  /*69d0*/  FFMA R6, R63.reuse, R32, R6 ;  /* 0x000000203f067223 */ /* 0x040fe20000000006 */
[C---:B------:R-:W-:Y:S01]  /*69e0*/  FFMA R11, R63.reuse, R43, R11 ;  /* 0x0000002b3f0b7223 */ /* 0x040fe2000000000b */
[----:B------:R-:W-:Y:S02]  /*69f0*/  HADD2.F32 R32, -RZ, R88.H1_H1 ;  /* 0x30000058ff207230 */ /* 0x000fe40000004100 */
[C---:B------:R-:W-:Y:S01]  /*6a00*/  FFMA R8, R63.reuse, R33, R8 ;  /* 0x000000213f087223 */ /* 0x040fe20000000008 */
[--C-:B------:R-:W-:Y:S02]  /*6a10*/  HADD2.F32 R34, -RZ, R89.reuse.H0_H0 ;  /* 0x20000059ff227230 */ /* 0x100fe40000004100 */
[C---:B------:R-:W-:Y:S01]  /*6a20*/  FMUL R15, R42.reuse, R15 ;  /* 0x0000000f2a0f7220 */ /* 0x040fe20000400000 */
[----:B------:R-:W-:Y:S02]  /*6a30*/  HADD2.F32 R33, -RZ, R89.H1_H1 ;  /* 0x30000059ff217230 */ /* 0x000fe40000004100 */
[C---:B------:R-:W-:Y:S01]  /*6a40*/  FFMA R9, R63.reuse, R32, R9 ;  /* 0x000000203f097223 */ /* 0x040fe20000000009 */
[--C-:B------:R-:W-:Y:S02]  /*6a50*/  HADD2.F32 R43, -RZ, R90.reuse.H0_H0 ;  /* 0x2000005aff2b7230 */ /* 0x100fe40000004100 */
[C---:B------:R-:W-:Y:S01]  /*6a60*/  FFMA R10, R63.reuse, R34, R10 ;  /* 0x000000223f0a7223 */ /* 0x040fe2000000000a */
[----:B------:R-:W-:Y:S02]  /*6a70*/  HADD2.F32 R32, -RZ, R90.H1_H1 ;  /* 0x3000005aff207230 */ /* 0x000fe40000004100 */
[C---:B------:R-:W-:Y:S01]  /*6a80*/  FFMA R15, R63.reuse, R33, R15 ;  /* 0x000000213f0f7223 */ /* 0x040fe2000000000f */
[--C-:B------:R-:W-:Y:S02]  /*6a90*/  HADD2.F32 R33, -RZ, R91.reuse.H0_H0 ;  /* 0x2000005bff217230 */ /* 0x100fe40000004100 */
[C---:B------:R-:W-:Y:S01]  /*6aa0*/  FFMA R12, R63.reuse, R43, R12 ;  /* 0x0000002b3f0c7223 */ /* 0x040fe2000000000c */
[----:B------:R-:W-:Y:S02]  /*6ab0*/  HADD2.F32 R34, -RZ, R91.H1_H1 ;  /* 0x3000005bff227230 */ /* 0x000fe40000004100 */
[C---:B------:R-:W-:Y:S01]  /*6ac0*/  FFMA R13, R63.reuse, R32, R13 ;  /* 0x000000203f0d7223 */ /* 0x040fe2000000000d */
[C---:B------:R-:W-:Y:S01]  /*6ad0*/  FMUL R19, R42.reuse, R19 ;  /* 0x000000132a137220 */ /* 0x040fe20000400000 */
[--C-:B----4-:R-:W-:Y:S02]  /*6ae0*/  HADD2.F32 R32, -RZ, R92.reuse.H0_H0 ;  /* 0x2000005cff207230 */ /* 0x110fe40000004100 */
        /* <DEDUP_REMOVED lines=8> */
[--C-:B------:R-:W-:Y:S02]  /*6b70*/  HADD2.F32 R34, -RZ, R94.reuse.H0_H0 ;  /* 0x2000005eff227230 */ /* 0x100fe40000004100 */
[C---:B------:R-:W-:Y:S01]  /*6b80*/  FFMA R18, R63.reuse, R33, R18 ;  /* 0x000000213f127223 */ /* 0x040fe20000000012 */
[----:B------:R-:W-:Y:S02]  /*6b90*/  HADD2.F32 R33, -RZ, R94.H1_H1 ;  /* 0x3000005eff217230 */ /* 0x000fe40000004100 */
[C---:B------:R-:W-:Y:S01]  /*6ba0*/  FFMA R23, R63.reuse, R32, R23 ;  /* 0x000000203f177223 */ /* 0x040fe20000000017 */
[--C-:B------:R-:W-:Y:S02]  /*6bb0*/  HADD2.F32 R43, -RZ, R95.reuse.H0_H0 ;  /* 0x2000005fff2b7230 */ /* 0x100fe40000004100 */
[C---:B------:R-:W-:Y:S01]  /*6bc0*/  FFMA R20, R63.reuse, R34, R20 ;  /* 0x000000223f147223 */ /* 0x040fe20000000014 */
[----:B------:R-:W-:Y:S02]  /*6bd0*/  HADD2.F32 R32, -RZ, R95.H1_H1 ;  /* 0x3000005fff207230 */ /* 0x000fe40000004100 */
[C---:B------:R-:W-:Y:S01]  /*6be0*/  FMUL R27, R42.reuse, R27 ;  /* 0x0000001b2a1b7220 */ /* 0x040fe20000400000 */
        /* <DEDUP_REMOVED lines=16> */
[----:B------:R-:W-:Y:S02]  /*6cf0*/  HFMA2 R33, -RZ, RZ, 3.7421875, 0 ;  /* 0x437c0000ff217431 */ /* 0x000fe400000001ff */
[----:B------:R-:W-:Y:S02]  /*6d00*/  HADD2.F32 R43, -RZ, R99.H1_H1 ;  /* 0x30000063ff2b7230 */ /* 0x000fe40000004100 */
[----:B------:R-:W-:Y:S01]  /*6d10*/  FMUL R35, R42, R35 ;  /* 0x000000232a237220 */ /* 0x000fe20000400000 */
[C---:B------:R-:W-:Y:S01]  /*6d20*/  FFMA R29, R63.reuse, R32, R29 ;  /* 0x000000203f1d7223 */ /* 0x040fe2000000001d */
[C---:B------:R-:W-:Y:S02]  /*6d30*/  FFMA R30, R63.reuse, R34, R30 ;  /* 0x000000223f1e7223 */ /* 0x040fe4000000001e */
[----:B------:R-:W-:Y:S01]  /*6d40*/  FFMA R35, R63, R43, R35 ;  /* 0x0000002b3f237223 */ /* 0x000fe20000000023 */
[-C--:B------:R-:W-:Y:S04]  /*6d50*/  FFMA.SAT R34, R0, -R64.reuse, 0.5 ;  /* 0x3f00000000227423 */ /* 0x080fe80000002840 */
[-C--:B------:R-:W-:Y:S04]  /*6d60*/  FFMA.RM R34, R34, R33.reuse, 12582913 ;  /* 0x4b40000122227423 */ /* 0x080fe80000004021 */
[----:B------:R-:W-:Y:S04]  /*6d70*/  FADD R32, R34, -12583039 ;  /* 0xcb40007f22207421 */ /* 0x000fe80000000000 */
[C---:B------:R-:W-:Y:S04]  /*6d80*/  FFMA R32, R0.reuse, -1.4426950216293334961, -R32 ;  /* 0xbfb8aa3b00207823 */ /* 0x040fe80000000820 */
[----:B------:R-:W-:Y:S01]  /*6d90*/  FFMA R32, R0, -1.925963033500011079e-08, R32 ;  /* 0xb2a5706000207823 */ /* 0x000fe20000000020 */
[-C--:B------:R-:W-:Y:S04]  /*6da0*/  FFMA.SAT R0, R2, -R64.reuse, 0.5 ;  /* 0x3f00000002007423 */ /* 0x080fe80000002840 */
[-C--:B------:R-:W-:Y:S01]  /*6db0*/  FFMA.RM R43, R0, R33.reuse, 12582913 ;  /* 0x4b400001002b7423 */ /* 0x080fe20000004021 */
[----:B------:R-:W2:Y:S03]  /*6dc0*/  MUFU.EX2 R32, R32 ;  /* 0x0000002000207308 */ /* 0x000ea60000000800 */
[----:B------:R-:W-:Y:S04]  /*6dd0*/  FADD R0, R43, -12583039 ;  /* 0xcb40007f2b007421 */ /* 0x000fe80000000000 */
[C---:B------:R-:W-:Y:S04]  /*6de0*/  FFMA R0, R2.reuse, -1.4426950216293334961, -R0 ;  /* 0xbfb8aa3b02007823 */ /* 0x040fe80000000800 */
[----:B------:R-:W-:Y:S01]  /*6df0*/  FFMA R0, R2, -1.925963033500011079e-08, R0 ;  /* 0xb2a5706002007823 */ /* 0x000fe20000000000 */
[CC--:B------:R-:W-:Y:S03]  /*6e00*/  FFMA.SAT R2, R3.reuse, -R64.reuse, 0.5 ;  /* 0x3f00000003027423 */ /* 0x0c0fe60000002840 */
[----:B------:R-:W3:Y:S01]  /*6e10*/  MUFU.EX2 R65, R0 ;  /* 0x0000000000417308 */ /* 0x000ee20000000800 */
[-C--:B------:R-:W-:Y:S04]  /*6e20*/  FFMA.RM R44, R2, R33.reuse, 12582913 ;  /* 0x4b400001022c7423 */ /* 0x080fe80000004021 */
[----:B------:R-:W-:Y:S04]  /*6e30*/  FADD R2, R44, -12583039 ;  /* 0xcb40007f2c027421 */ /* 0x000fe80000000000 */
[C---:B------:R-:W-:Y:S04]  /*6e40*/  FFMA R2, R3.reuse, -1.4426950216293334961, -R2 ;  /* 0xbfb8aa3b03027823 */ /* 0x040fe80000000802 */
[----:B------:R-:W-:Y:S01]  /*6e50*/  FFMA R2, R3, -1.925963033500011079e-08, R2 ;  /* 0xb2a5706003027823 */ /* 0x000fe20000000002 */
[-C--:B------:R-:W-:Y:S03]  /*6e60*/  FFMA.SAT R3, R7, -R64.reuse, 0.5 ;  /* 0x3f00000007037423 */ /* 0x080fe60000002840 */
[----:B------:R-:W4:Y:S01]  /*6e70*/  MUFU.EX2 R66, R2 ;  /* 0x0000000200427308 */ /* 0x000f220000000800 */
[-C--:B------:R-:W-:Y:S04]  /*6e80*/  FFMA.RM R45, R3, R33.reuse, 12582913 ;  /* 0x4b400001032d7423 */ /* 0x080fe80000004021 */
[----:B------:R-:W-:Y:S04]  /*6e90*/  FADD R3, R45, -12583039 ;  /* 0xcb40007f2d037421 */ /* 0x000fe80000000000 */
[C---:B------:R-:W-:Y:S04]  /*6ea0*/  FFMA R3, R7.reuse, -1.4426950216293334961, -R3 ;  /* 0xbfb8aa3b07037823 */ /* 0x040fe80000000803 */
[----:B------:R-:W-:Y:S01]  /*6eb0*/  FFMA R3, R7, -1.925963033500011079e-08, R3 ;  /* 0xb2a5706007037823 */ /* 0x000fe20000000003 */
[-C--:B------:R-:W-:Y:S03]  /*6ec0*/  FFMA.SAT R7, R4, -R64.reuse, 0.5 ;  /* 0x3f00000004077423 */ /* 0x080fe60000002840 */
[----:B------:R-:W5:Y:S01]  /*6ed0*/  MUFU.EX2 R67, R3 ;  /* 0x0000000300437308 */ /* 0x000f620000000800 */
[-C--:B------:R-:W-:Y:S04]  /*6ee0*/  FFMA.RM R46, R7, R33.reuse, 12582913 ;  /* 0x4b400001072e7423 */ /* 0x080fe80000004021 */
[----:B------:R-:W-:Y:S04]  /*6ef0*/  FADD R7, R46, -12583039 ;  /* 0xcb40007f2e077421 */ /* 0x000fe80000000000 */
[C---:B------:R-:W-:Y:S04]  /*6f00*/  FFMA R7, R4.reuse, -1.4426950216293334961, -R7 ;  /* 0xbfb8aa3b04077823 */ /* 0x040fe80000000807 */
[----:B------:R-:W-:Y:S01]  /*6f10*/  FFMA R7, R4, -1.925963033500011079e-08, R7 ;  /* 0xb2a5706004077823 */ /* 0x000fe20000000007 */
[-C--:B------:R-:W-:Y:S03]  /*6f20*/  FFMA.SAT R4, R5, -R64.reuse, 0.5 ;  /* 0x3f00000005047423 */ /* 0x080fe60000002840 */
[----:B------:R-:W1:Y:S01]  /*6f30*/  MUFU.EX2 R68, R7 ;  /* 0x0000000700447308 */ /* 0x000e620000000800 */
        /* <DEDUP_REMOVED lines=40> */
[-C--:B------:R-:W-:Y:S04]  /*71c0*/  FFMA.SAT R15, R12, -R64.reuse, 0.5 ;  /* 0x3f0000000c0f7423 */ /* 0x080fe80000002840 */
[-C--:B------:R-:W-:Y:S04]  /*71d0*/  FFMA.RM R54, R15, R33.reuse, 12582913 ;  /* 0x4b4000010f367423 */ /* 0x080fe80000004021 */
[----:B------:R-:W-:Y:S04]  /*71e0*/  FADD R15, R54, -12583039 ;  /* 0xcb40007f360f7421 */ /* 0x000fe80000000000 */
[C---:B------:R-:W-:Y:S04]  /*71f0*/  FFMA R15, R12.reuse, -1.4426950216293334961, -R15 ;  /* 0xbfb8aa3b0c0f7823 */ /* 0x040fe8000000080f */
[----:B------:R-:W-:Y:S01]  /*7200*/  FFMA R15, R12, -1.925963033500011079e-08, R15 ;  /* 0xb2a570600c0f7823 */ /* 0x000fe2000000000f */
[-C--:B------:R-:W-:Y:S03]  /*7210*/  FFMA.SAT R12, R13, -R64.reuse, 0.5 ;  /* 0x3f0000000d0c7423 */ /* 0x080fe60000002840 */
[----:B------:R-:W-:Y:S01]  /*7220*/  MUFU.EX2 R75, R15 ;  /* 0x0000000f004b7308 */ /* 0x000fe20000000800 */
        /* <DEDUP_REMOVED lines=22> */
[----:B------:R2:W-:Y:S01]  /*7390*/  MUFU.EX2 R78, R19 ;  /* 0x00000013004e7308 */ /* 0x0005e20000000800 */
[-C--:B------:R-:W-:Y:S04]  /*73a0*/  FFMA.RM R59, R16, R33.reuse, 12582913 ;  /* 0x4b400001103b7423 */ /* 0x080fe80000004021 */
[----:B------:R-:W-:Y:S04]  /*73b0*/  FADD R16, R59, -12583039 ;  /* 0xcb40007f3b107421 */ /* 0x000fe80000000000 */
[C---:B------:R-:W-:Y:S04]  /*73c0*/  FFMA R16, R17.reuse, -1.4426950216293334961, -R16 ;  /* 0xbfb8aa3b11107823 */ /* 0x040fe80000000810 */
[----:B------:R-:W-:Y:S01]  /*73d0*/  FFMA R16, R17, -1.925963033500011079e-08, R16 ;  /* 0xb2a5706011107823 */ /* 0x000fe20000000010 */
[-C--:B------:R-:W-:Y:S01]  /*73e0*/  FFMA.SAT R17, R18, -R64.reuse, 0.5 ;  /* 0x3f00000012117423 */ /* 0x080fe20000002840 */
[----:B--2---:R-:W-:Y:S03]  /*73f0*/  SHF.L.U32 R19, R48, 0x17, RZ ;  /* 0x0000001730137819 */ /* 0x004fe600000006ff */
        /* <DEDUP_REMOVED lines=10> */
[-C--:B------:R-:W-:Y:S03]  /*74a0*/  FFMA.SAT R23, R20, -R64.reuse, 0.5 ;  /* 0x3f00000014177423 */ /* 0x080fe60000002840 */
[----:B------:R-:W-:Y:S01]  /*74b0*/  MUFU.EX2 R80, R18 ;  /* 0x0000001200507308 */ /* 0x000fe20000000800 */
[----:B------:R-:W-:Y:S01]  /*74c0*/  FFMA.RM R62, R23, R33, 12582913 ;  /* 0x4b400001173e7423 */ /* 0x000fe20000004021 */
[----:B--2---:R-:W-:Y:S03]  /*74d0*/  @!P1 IADD3 R17, PT, PT, R40, 0x1, RZ ;  /* 0x0000000128119810 */ /* 0x004fe60007ffe0ff */
[----:B------:R-:W-:Y:S01]  /*74e0*/  FADD R23, R62, -12583039 ;  /* 0xcb40007f3e177421 */ /* 0x000fe20000000000 */
[C---:B------:R-:W-:Y:S03]  /*74f0*/  @!P1 ISETP.NE.AND P0, PT, R17.reuse, 0x4, PT ;  /* 0x000000041100980c */ /* 0x040fe60003f05270 */
[C---:B------:R-:W-:Y:S01]  /*7500*/  FFMA R23, R20.reuse, -1.4426950216293334961, -R23 ;  /* 0xbfb8aa3b14177823 */ /* 0x040fe20000000817 */
[----:B------:R-:W-:Y:S02]  /*7510*/  @!P1 SEL R40, R17, RZ, P0 ;  /* 0x000000ff11289207 */ /* 0x000fe40000000000 */
[----:B------:R-:W-:Y:S01]  /*7520*/  @!P1 SEL R17, RZ, 0x1, P0 ;  /* 0x00000001ff119807 */ /* 0x000fe20000000000 */
[----:B------:R-:W-:Y:S01]  /*7530*/  FFMA R23, R20, -1.925963033500011079e-08, R23 ;  /* 0xb2a5706014177823 */ /* 0x000fe20000000017 */
[-C--:B------:R-:W-:Y:S02]  /*7540*/  FFMA.SAT R20, R21, -R64.reuse, 0.5 ;  /* 0x3f00000015147423 */ /* 0x080fe40000002840 */
[----:B------:R-:W-:Y:S01]  /*7550*/  @!P1 LOP3.LUT R118, R118, R17, RZ, 0x3c, !PT ;  /* 0x0000001176769212 */ /* 0x000fe200078e3cff */
[----:B------:R2:W-:Y:S01]  /*7560*/  MUFU.EX2 R81, R23 ;  /* 0x0000001700517308 */ /* 0x0005e20000000800 */
[-C--:B------:R-:W-:Y:S01]  /*7570*/  FFMA.RM R20, R20, R33.reuse, 12582913 ;  /* 0x4b40000114147423 */ /* 0x080fe20000004021 */
[----:B------:R-:W-:Y:S03]  /*7580*/  SHF.L.U32 R17, R45, 0x17, RZ ;  /* 0x000000172d117819 */ /* 0x000fe600000006ff */
[----:B------:R-:W-:Y:S04]  /*7590*/  FADD R0, R20, -12583039 ;  /* 0xcb40007f14007421 */ /* 0x000fe80000000000 */
[C---:B------:R-:W-:Y:S04]  /*75a0*/  FFMA R0, R21.reuse, -1.4426950216293334961, -R0 ;  /* 0xbfb8aa3b15007823 */ /* 0x040fe80000000800 */
[----:B------:R-:W-:Y:S01]  /*75b0*/  FFMA R0, R21, -1.925963033500011079e-08, R0 ;  /* 0xb2a5706015007823 */ /* 0x000fe20000000000 */
[-C--:B------:R-:W-:Y:S03]  /*75c0*/  FFMA.SAT R2, R22, -R64.reuse, 0.5 ;  /* 0x3f00000016027423 */ /* 0x080fe60000002840 */
[----:B------:R-:W-:Y:S01]  /*75d0*/  MUFU.EX2 R82, R0 ;  /* 0x0000000000527308 */ /* 0x000fe20000000800 */
[-C--:B------:R-:W-:Y:S01]  /*75e0*/  FFMA.RM R21, R2, R33.reuse, 12582913 ;  /* 0x4b40000102157423 */ /* 0x080fe20000004021 */
[----:B--2---:R-:W-:Y:S03]  /*75f0*/  SHF.L.U32 R23, R49, 0x17, RZ ;  /* 0x0000001731177819 */ /* 0x004fe600000006ff */
        /* <DEDUP_REMOVED lines=18> */
[-C--:B------:R-:W-:Y:S01]  /*7720*/  FFMA.SAT R6, R26, -R64.reuse, 0.5 ;  /* 0x3f0000001a067423 */ /* 0x080fe20000002840 */
[----:B------:R-:W2:Y:S03]  /*7730*/  MUFU.EX2 R25, R10 ;  /* 0x0000000a00197308 */ /* 0x000ea60000000800 */
        /* <DEDUP_REMOVED lines=10> */
[----:B------:R3:W2:Y:S03]  /*77e0*/  MUFU.EX2 R31, R14 ;  /* 0x0000000e001f7308 */ /* 0x0006a60000000800 */
[-C--:B------:R-:W-:Y:S04]  /*77f0*/  FFMA.RM R13, R8, R33.reuse, 12582913 ;  /* 0x4b400001080d7423 */ /* 0x080fe80000004021 */
[----:B------:R-:W-:Y:S04]  /*7800*/  FADD R8, R13, -12583039 ;  /* 0xcb40007f0d087421 */ /* 0x000fe80000000000 */
[C---:B------:R-:W-:Y:S04]  /*7810*/  FFMA R8, R28.reuse, -1.4426950216293334961, -R8 ;  /* 0xbfb8aa3b1c087823 */ /* 0x040fe80000000808 */
[----:B------:R-:W-:Y:S01]  /*7820*/  FFMA R8, R28, -1.925963033500011079e-08, R8 ;  /* 0xb2a570601c087823 */ /* 0x000fe20000000008 */
[-C--:B------:R-:W-:Y:S01]  /*7830*/  FFMA.SAT R9, R29, -R64.reuse, 0.5 ;  /* 0x3f0000001d097423 */ /* 0x080fe20000002840 */
[----:B------:R4:W2:Y:S03]  /*7840*/  MUFU.EX2 R28, R16 ;  /* 0x00000010001c7308 */ /* 0x0008a60000000800 */
[-C--:B---3--:R-:W-:Y:S04]  /*7850*/  FFMA.RM R14, R9, R33.reuse, 12582913 ;  /* 0x4b400001090e7423 */ /* 0x088fe80000004021 */
        /* <DEDUP_REMOVED lines=8> */
[C---:B------:R-:W-:Y:S02]  /*78e0*/  FFMA.SAT R0, R35.reuse, -R64, 0.5 ;  /* 0x3f00000023007423 */ /* 0x040fe40000002840 */
[----:B------:R-:W-:Y:S02]  /*78f0*/  MUFU.EX2 R64, R6 ;  /* 0x0000000600407308 */ /* 0x000fe40000000800 */
[----:B----4-:R-:W-:Y:S04]  /*7900*/  FFMA.RM R16, R0, R33, 12582913 ;  /* 0x4b40000100107423 */ /* 0x010fe80000004021 */
[----:B------:R-:W-:Y:S04]  /*7910*/  FADD R0, R16, -12583039 ;  /* 0xcb40007f10007421 */ /* 0x000fe80000000000 */
[----:B------:R3:W4:Y:S01]  /*7920*/  MUFU.EX2 R33, R2 ;  /* 0x0000000200217308 */ /* 0x0007220000000800 */
[C---:B------:R-:W-:Y:S04]  /*7930*/  FFMA R0, R35.reuse, -1.4426950216293334961, -R0 ;  /* 0xbfb8aa3b23007823 */ /* 0x040fe80000000800 */
[----:B------:R-:W-:Y:S05]  /*7940*/  FFMA R0, R35, -1.925963033500011079e-08, R0 ;  /* 0xb2a5706023007823 */ /* 0x000fea0000000000 */
[----:B------:R5:W-:Y:S01]  /*7950*/  MUFU.EX2 R35, R4 ;  /* 0x0000000400237308 */ /* 0x000be20000000800 */
[----:B---3--:R-:W-:Y:S09]  /*7960*/  SHF.L.U32 R2, R34, 0x17, RZ ;  /* 0x0000001722027819 */ /* 0x008ff200000006ff */
[----:B------:R3:W4:Y:S01]  /*7970*/  MUFU.EX2 R34, R3 ;  /* 0x0000000300227308 */ /* 0x0007220000000800 */
[----:B------:R-:W-:Y:S01]  /*7980*/  FFMA R2, R32, R2, 1 ;  /* 0x3f80000020027423 */ /* 0x000fe20000000002 */
[----:B-----5:R-:W-:Y:S04]  /*7990*/  SHF.L.U32 R4, R44, 0x17, RZ ;  /* 0x000000172c047819 */ /* 0x020fe800000006ff */
[----:B------:R-:W-:Y:S04]  /*79a0*/  IADD3 R18, PT, PT, R2, 0x1800000, RZ ;  /* 0x0180000002127810 */ /* 0x000fe80007ffe0ff */
[----:B------:R5:W4:Y:S01]  /*79b0*/  MUFU.EX2 R32, R5 ;  /* 0x0000000500207308 */ /* 0x000b220000000800 */
[----:B------:R-:W-:Y:S04]  /*79c0*/  LOP3.LUT R18, R18, 0x7f800000, RZ, 0xc0, !PT ;  /* 0x7f80000012127812 */ /* 0x000fe800078ec0ff */
[----:B------:R-:W-:Y:S02]  /*79d0*/  ISETP.GT.U32.AND P0, PT, R18, 0x1ffffff, PT ;  /* 0x01ffffff1200780c */ /* 0x000fe40003f04070 */
[----:B---3--:R-:W-:Y:S02]  /*79e0*/  SHF.L.U32 R3, R43, 0x17, RZ ;  /* 0x000000172b037819 */ /* 0x008fe400000006ff */
[----:B------:R-:W-:Y:S03]  /*79f0*/  SHF.L.U32 R18, R47, 0x17, RZ ;  /* 0x000000172f127819 */ /* 0x000fe600000006ff */
[----:B------:R-:W-:Y:S01]  /*7a00*/  FFMA R3, R65, R3, 1 ;  /* 0x3f80000041037423 */ /* 0x000fe20000000003 */
[----:B------:R-:W-:Y:S01]  /*7a10*/  FFMA R4, R66, R4, 1 ;  /* 0x3f80000042047423 */ /* 0x000fe20000000004 */
[----:B-----5:R-:W-:Y:S01]  /*7a20*/  FFMA R5, R67, R17, 1 ;  /* 0x3f80000043057423 */ /* 0x020fe20000000011 */
[----:B------:R-:W-:Y:S05]  /*7a30*/  SHF.L.U32 R17, R46, 0x17, RZ ;  /* 0x000000172e117819 */ /* 0x000fea00000006ff */
[----:B-1----:R-:W-:Y:S01]  /*7a40*/  FFMA R6, R68, R17, 1 ;  /* 0x3f80000044067423 */ /* 0x002fe20000000011 */
[----:B------:R-:W-:Y:S01]  /*7a50*/  SHF.L.U32 R17, R50, 0x17, RZ ;  /* 0x0000001732117819 */ /* 0x000fe200000006ff */
[----:B------:R-:W-:Y:S01]  /*7a60*/  FFMA R49, R69, R18, 1 ;  /* 0x3f80000045317423 */ /* 0x000fe20000000012 */
[----:B------:R-:W-:Y:S01]  /*7a70*/  SHF.L.U32 R18, R51, 0x17, RZ ;  /* 0x0000001733127819 */ /* 0x000fe200000006ff */
[----:B------:R1:W3:Y:S01]  /*7a80*/  MUFU.EX2 R50, R7 ;  /* 0x0000000700327308 */ /* 0x0002e20000000800 */
[----:B------:R-:W-:Y:S01]  /*7a90*/  FFMA R30, R70, R19, 1 ;  /* 0x3f800000461e7423 */ /* 0x000fe20000000013 */
[----:B------:R-:W-:Y:S01]  /*7aa0*/  SHF.L.U32 R19, R52, 0x17, RZ ;  /* 0x0000001734137819 */ /* 0x000fe200000006ff */
[----:B------:R-:W-:Y:S01]  /*7ab0*/  FFMA R29, R71, R23, 1 ;  /* 0x3f800000471d7423 */ /* 0x000fe20000000017 */
[----:B------:R-:W-:Y:S01]  /*7ac0*/  SHF.L.U32 R23, R20, 0x17, RZ ;  /* 0x0000001714177819 */ /* 0x000fe200000006ff */
[----:B------:R-:W-:Y:S01]  /*7ad0*/  FFMA R48, R72, R17, 1 ;  /* 0x3f80000048307423 */ /* 0x000fe20000000011 */
[----:B------:R-:W-:Y:S01]  /*7ae0*/  SHF.L.U32 R17, R54, 0x17, RZ ;  /* 0x0000001736117819 */ /* 0x000fe200000006ff */
[----:B------:R-:W-:Y:S01]  /*7af0*/  FFMA R47, R73, R18, 1 ;  /* 0x3f800000492f7423 */ /* 0x000fe20000000012 */
[----:B------:R-:W-:Y:S02]  /*7b00*/  SHF.L.U32 R18, R55, 0x17, RZ ;  /* 0x0000001737127819 */ /* 0x000fe400000006ff */
[----:B------:R5:W3:Y:S01]  /*7b10*/  MUFU.EX2 R54, R8 ;  /* 0x0000000800367308 */ /* 0x000ae20000000800 */
[----:B------:R-:W-:Y:S01]  /*7b20*/  FFMA R46, R74, R19, 1 ;  /* 0x3f8000004a2e7423 */ /* 0x000fe20000000013 */
[----:B------:R-:W-:Y:S02]  /*7b30*/  SHF.L.U32 R19, R59, 0x17, RZ ;  /* 0x000000173b137819 */ /* 0x000fe400000006ff */
[----:B-1----:R-:W-:Y:S06]  /*7b40*/  SHF.L.U32 R7, R53, 0x17, RZ ;  /* 0x0000001735077819 */ /* 0x002fec00000006ff */
[----:B------:R1:W3:Y:S01]  /*7b50*/  MUFU.EX2 R55, R9 ;  /* 0x0000000900377308 */ /* 0x0002e20000000800 */
[----:B--2---:R-:W-:Y:S01]  /*7b60*/  FFMA R45, R25, R7, 1 ;  /* 0x3f800000192d7423 */ /* 0x004fe20000000007 */
[----:B------:R-:W-:Y:S01]  /*7b70*/  SHF.L.U32 R7, R56, 0x17, RZ ;  /* 0x0000001738077819 */ /* 0x000fe200000006ff */
[----:B------:R-:W-:Y:S01]  /*7b80*/  FFMA R26, R75, R17, 1 ;  /* 0x3f8000004b1a7423 */ /* 0x000fe20000000011 */
[----:B------:R-:W-:Y:S01]  /*7b90*/  FFMA R17, R76, R18, 1 ;  /* 0x3f8000004c117423 */ /* 0x000fe20000000012 */
[----:B-----5:R-:W-:Y:S05]  /*7ba0*/  SHF.L.U32 R8, R57, 0x17, RZ ;  /* 0x0000001739087819 */ /* 0x020fea00000006ff */
[----:B------:R2:W5:Y:S01]  /*7bb0*/  MUFU.EX2 R56, R10 ;  /* 0x0000000a00387308 */ /* 0x0005620000000800 */
[----:B------:R-:W-:Y:S01]  /*7bc0*/  SHF.L.U32 R18, R58, 0x17, RZ ;  /* 0x000000173a127819 */ /* 0x000fe200000006ff */
[----:B------:R-:W-:Y:S01]  /*7bd0*/  FFMA R52, R77, R7, 1 ;  /* 0x3f8000004d347423 */ /* 0x000fe20000000007 */
[----:B------:R-:W-:Y:S01]  /*7be0*/  SHF.L.U32 R7, R60, 0x17, RZ ;  /* 0x000000173c077819 */ /* 0x000fe200000006ff */
[----:B------:R-:W-:Y:S01]  /*7bf0*/  FFMA R44, R31, R8, 1 ;  /* 0x3f8000001f2c7423 */ /* 0x000fe20000000008 */
[----:B------:R-:W-:Y:S01]  /*7c00*/  SHF.L.U32 R8, R61, 0x17, RZ ;  /* 0x000000173d087819 */ /* 0x000fe200000006ff */
[----:B------:R-:W-:Y:S01]  /*7c10*/  FFMA R18, R78, R18, 1 ;  /* 0x3f8000004e127423 */ /* 0x000fe20000000012 */
[----:B------:R-:W-:Y:S01]  /*7c20*/  FFMA R19, R28, R19, 1 ;  /* 0x3f8000001c137423 */ /* 0x000fe20000000013 */
[----:B-1----:R-:W-:Y:S01]  /*7c30*/  SHF.L.U32 R9, R62, 0x17, RZ ;  /* 0x000000173e097819 */ /* 0x002fe200000006ff */
[----:B------:R-:W-:Y:S01]  /*7c40*/  FFMA R20, R79, R7, 1 ;  /* 0x3f8000004f147423 */ /* 0x000fe20000000007 */
[----:B------:R-:W-:Y:S01]  /*7c50*/  SHF.L.U32 R7, R21, 0x17, RZ ;  /* 0x0000001715077819 */ /* 0x000fe200000006ff */
[----:B------:R-:W-:Y:S01]  /*7c60*/  FFMA R43, R80, R8, 1 ;  /* 0x3f800000502b7423 */ /* 0x000fe20000000008 */
[----:B------:R-:W-:Y:S01]  /*7c70*/  SHF.L.U32 R8, R22, 0x17, RZ ;  /* 0x0000001716087819 */ /* 0x000fe200000006ff */
[----:B------:R1:W5:Y:S01]  /*7c80*/  MUFU.EX2 R21, R0 ;  /* 0x0000000000157308 */ /* 0x0003620000000800 */
[----:B------:R-:W-:Y:S01]  /*7c90*/  FFMA R25, R81, R9, 1 ;  /* 0x3f80000051197423 */ /* 0x000fe20000000009 */
[----:B------:R-:W-:Y:S01]  /*7ca0*/  SHF.L.U32 R9, R27, 0x17, RZ ;  /* 0x000000171b097819 */ /* 0x000fe200000006ff */
[----:B------:R-:W-:Y:S01]  /*7cb0*/  FFMA R23, R82, R23, 1 ;  /* 0x3f80000052177423 */ /* 0x000fe20000000017 */
[----:B--2---:R-:W-:Y:S01]  /*7cc0*/  SHF.L.U32 R10, R24, 0x17, RZ ;  /* 0x00000017180a7819 */ /* 0x004fe200000006ff */
[----:B----4-:R-:W-:Y:S01]  /*7cd0*/  FFMA R24, R33, R7, 1 ;  /* 0x3f80000021187423 */ /* 0x010fe20000000007 */
[----:B------:R-:W-:Y:S01]  /*7ce0*/  SHF.L.U32 R7, R13, 0x17, RZ ;  /* 0x000000170d077819 */ /* 0x000fe200000006ff */
[----:B------:R-:W-:Y:S01]  /*7cf0*/  FFMA R51, R34, R8, 1 ;  /* 0x3f80000022337423 */ /* 0x000fe20000000008 */
[----:B------:R-:W-:Y:S01]  /*7d00*/  SHF.L.U32 R8, R14, 0x17, RZ ;  /* 0x000000170e087819 */ /* 0x000fe200000006ff */
[----:B------:R-:W-:Y:S01]  /*7d10*/  FFMA R35, R35, R9, 1 ;  /* 0x3f80000023237423 */ /* 0x000fe20000000009 */
[----:B------:R-:W-:Y:S02]  /*7d20*/  SHF.L.U32 R9, R15, 0x17, RZ ;  /* 0x000000170f097819 */ /* 0x000fe400000006ff */
[----:B-1----:R-:W-:Y:S05]  /*7d30*/  SHF.L.U32 R0, R11, 0x17, RZ ;  /* 0x000000170b007819 */ /* 0x002fea00000006ff */
[----:B------:R-:W-:Y:S01]  /*7d40*/  FFMA R27, R32, R0, 1 ;  /* 0x3f800000201b7423 */ /* 0x000fe20000000000 */
[----:B------:R-:W-:Y:S01]  /*7d50*/  SHF.L.U32 R0, R12, 0x17, RZ ;  /* 0x000000170c007819 */ /* 0x000fe200000006ff */
[----:B------:R-:W-:Y:S01]  /*7d60*/  FFMA R28, R64, R10, 1 ;  /* 0x3f800000401c7423 */ /* 0x000fe2000000000a */
[----:B------:R-:W-:Y:S03]  /*7d70*/  SHF.L.U32 R10, R16, 0x17, RZ ;  /* 0x00000017100a7819 */ /* 0x000fe600000006ff */
[----:B---3--:R-:W-:Y:S01]  /*7d80*/  FFMA R53, R50, R0, 1 ;  /* 0x3f80000032357423 */ /* 0x008fe20000000000 */
[----:B------:R-:W-:Y:S01]  /*7d90*/  FFMA R50, R54, R7, 1 ;  /* 0x3f80000036327423 */ /* 0x000fe20000000007 */
[----:B------:R-:W-:Y:S01]  /*7da0*/  FFMA R31, R55, R8, 1 ;  /* 0x3f800000371f7423 */ /* 0x000fe20000000008 */
[----:B-----5:R-:W-:Y:S01]  /*7db0*/  FFMA R34, R56, R9, 1 ;  /* 0x3f80000038227423 */ /* 0x020fe20000000009 */
[----:B------:R-:W-:Y:S01]  /*7dc0*/  FFMA R33, R21, R10, 1 ;  /* 0x3f80000015217423 */ /* 0x000fe2000000000a */
[----:B------:R-:W-:Y:S06]  /*7dd0*/  @P0 BRA `(.L_x_125) ;  /* 0x0000000000140947 */ /* 0x000fec0003800000 */
[----:B------:R-:W-:Y:S02]  /*7de0*/  MOV R57, R2 ;  /* 0x0000000200397202 */ /* 0x000fe40000000f00 */
[----:B------:R-:W-:Y:S02]  /*7df0*/  MOV R56, 0x7e10 ;  /* 0x00007e1000387802 */ /* 0x000fe40000000f00 */
[----:B------:R-:W-:Y:S05]  /*7e00*/  CALL.REL.NOINC `($__internal_3_$__cuda_sm20_rcp_rn_f32_slowpath) ;  /* 0x00000034003c7944 */ /* 0x000fea0003c00000 */
[----:B------:R-:W-:Y:S01]  /*7e10*/  MOV R0, R32 ;  /* 0x0000002000007202 */ /* 0x000fe20000000f00 */
[----:B------:R-:W-:Y:S05]  /*7e20*/  BRA `(.L_x_126) ;  /* 0x0000000000107947 */ /* 0x000fea0003800000 */
.L_x_125:
[----:B------:R-:W1:Y:S02]  /*7e30*/  MUFU.RCP R0, R2 ;  /* 0x0000000200007308 */ /* 0x000e640000001000 */
[----:B-1----:R-:W-:Y:S04]  /*7e40*/  FFMA R2, R2, R0, -1 ;  /* 0xbf80000002027423 */ /* 0x002fe80000000000 */
[----:B------:R-:W-:Y:S04]  /*7e50*/  FADD.FTZ R2, -R2, -RZ ;  /* 0x800000ff02027221 */ /* 0x000fe80000010100 */
[----:B------:R-:W-:Y:S07]  /*7e60*/  FFMA R0, R0, R2, R0 ;  /* 0x0000000200007223 */ /* 0x000fee0000000000 */
.L_x_126:
[----:B------:R-:W-:Y:S05]  /*7e70*/  BSYNC.RECONVERGENT B1 ;  /* 0x0000000000017941 */ /* 0x000fea0003800200 */
.L_x_124:
[----:B------:R-:W-:Y:S01]  /*7e80*/  VIADD R2, R3, 0x1800000 ;  /* 0x0180000003027836 */ /* 0x000fe20000000000 */
[----:B------:R-:W-:Y:S04]  /*7e90*/  BSSY.RECONVERGENT B1, `(.L_x_127) ;  /* 0x000000e000017945 */ /* 0x000fe80003800200 */
[----:B------:R-:W-:Y:S04]  /*7ea0*/  LOP3.LUT R2, R2, 0x7f800000, RZ, 0xc0, !PT ;  /* 0x7f80000002027812 */ /* 0x000fe800078ec0ff */
[----:B------:R-:W-:Y:S11]  /*7eb0*/  ISETP.GT.U32.AND P0, PT, R2, 0x1ffffff, PT ;  /* 0x01ffffff0200780c */ /* 0x000ff60003f04070 */
[----:B------:R-:W-:Y:S02]  /*7ec0*/  @!UPT UIADD3 URZ, UPT, UPT, URZ, URZ, URZ ;  /* 0x000000fffffff290 */ /* 0x000fe4000fffe0ff */
[----:B------:R-:W-:Y:S05]  /*7ed0*/  @P0 BRA `(.L_x_128) ;  /* 0x0000000000140947 */ /* 0x000fea0003800000 */
[----:B------:R-:W-:Y:S02]  /*7ee0*/  MOV R57, R3 ;  /* 0x0000000300397202 */ /* 0x000fe40000000f00 */
[----:B------:R-:W-:Y:S02]  /*7ef0*/  MOV R56, 0x7f10 ;  /* 0x00007f1000387802 */ /* 0x000fe40000000f00 */
[----:B------:R-:W-:Y:S05]  /*7f00*/  CALL.REL.NOINC `($__internal_3_$__cuda_sm20_rcp_rn_f32_slowpath) ;  /* 0x0000003000fc7944 */ /* 0x000fea0003c00000 */
[----:B------:R-:W-:Y:S01]  /*7f10*/  MOV R2, R32 ;  /* 0x0000002000027202 */ /* 0x000fe20000000f00 */
[----:B------:R-:W-:Y:S05]  /*7f20*/  BRA `(.L_x_129) ;  /* 0x0000000000107947 */ /* 0x000fea0003800000 */
.L_x_128:
[----:B------:R-:W1:Y:S02]  /*7f30*/  MUFU.RCP R2, R3 ;  /* 0x0000000300027308 */ /* 0x000e640000001000 */
[----:B-1----:R-:W-:Y:S04]  /*7f40*/  FFMA R3, R3, R2, -1 ;  /* 0xbf80000003037423 */ /* 0x002fe80000000002 */
[----:B------:R-:W-:Y:S04]  /*7f50*/  FADD.FTZ R3, -R3, -RZ ;  /* 0x800000ff03037221 */ /* 0x000fe80000010100 */
[----:B------:R-:W-:Y:S07]  /*7f60*/  FFMA R2, R2, R3, R2 ;  /* 0x0000000302027223 */ /* 0x000fee0000000002 */
.L_x_129:
[----:B------:R-:W-:Y:S05]  /*7f70*/  BSYNC.RECONVERGENT B1 ;  /* 0x0000000000017941 */ /* 0x000fea0003800200 */
.L_x_127:
        /* <DEDUP_REMOVED lines=11> */
.L_x_131:
[----:B------:R-:W1:Y:S02]  /*8030*/  MUFU.RCP R3, R4 ;  /* 0x0000000400037308 */ /* 0x000e640000001000 */
[----:B-1----:R-:W-:Y:S04]  /*8040*/  FFMA R4, R4, R3, -1 ;  /* 0xbf80000004047423 */ /* 0x002fe80000000003 */
[----:B------:R-:W-:Y:S04]  /*8050*/  FADD.FTZ R4, -R4, -RZ ;  /* 0x800000ff04047221 */ /* 0x000fe80000010100 */
[----:B------:R-:W-:Y:S07]  /*8060*/  FFMA R3, R3, R4, R3 ;  /* 0x0000000403037223 */ /* 0x000fee0000000003 */
.L_x_132:
[----:B------:R-:W-:Y:S05]  /*8070*/  BSYNC.RECONVERGENT B1 ;  /* 0x0000000000017941 */ /* 0x000fea0003800200 */
.L_x_130:
        /* <DEDUP_REMOVED lines=11> */
.L_x_134:
[----:B------:R-:W1:Y:S02]  /*8130*/  MUFU.RCP R4, R5 ;  /* 0x0000000500047308 */ /* 0x000e640000001000 */
[----:B-1----:R-:W-:Y:S04]  /*8140*/  FFMA R5, R5, R4, -1 ;  /* 0xbf80000005057423 */ /* 0x002fe80000000004 */
[----:B------:R-:W-:Y:S04]  /*8150*/  FADD.FTZ R5, -R5, -RZ ;  /* 0x800000ff05057221 */ /* 0x000fe80000010100 */
[----:B------:R-:W-:Y:S07]  /*8160*/  FFMA R4, R4, R5, R4 ;  /* 0x0000000504047223 */ /* 0x000fee0000000004 */
.L_x_135:
[----:B------:R-:W-:Y:S05]  /*8170*/  BSYNC.RECONVERGENT B1 ;  /* 0x0000000000017941 */ /* 0x000fea0003800200 */
.L_x_133:
        /* <DEDUP_REMOVED lines=11> */
.L_x_137:
[----:B------:R-:W1:Y:S02]  /*8230*/  MUFU.RCP R5, R6 ;  /* 0x0000000600057308 */ /* 0x000e640000001000 */
[----:B-1----:R-:W-:Y:S04]  /*8240*/  FFMA R6, R6, R5, -1 ;  /* 0xbf80000006067423 */ /* 0x002fe80000000005 */
[----:B------:R-:W-:Y:S04]  /*8250*/  FADD.FTZ R6, -R6, -RZ ;  /* 0x800000ff06067221 */ /* 0x000fe80000010100 */
[----:B------:R-:W-:Y:S07]  /*8260*/  FFMA R5, R5, R6, R5 ;  /* 0x0000000605057223 */ /* 0x000fee0000000005 */
.L_x_138:
[----:B------:R-:W-:Y:S05]  /*8270*/  BSYNC.RECONVERGENT B1 ;  /* 0x0000000000017941 */ /* 0x000fea0003800200 */
.L_x_136:
        /* <DEDUP_REMOVED lines=11> */
.L_x_140:
[----:B------:R-:W1:Y:S02]  /*8330*/  MUFU.RCP R6, R49 ;  /* 0x0000003100067308 */ /* 0x000e640000001000 */
[----:B-1----:R-:W-:Y:S04]  /*8340*/  FFMA R7, R49, R6, -1 ;  /* 0xbf80000031077423 */ /* 0x002fe80000000006 */
[----:B------:R-:W-:Y:S04]  /*8350*/  FADD.FTZ R7, -R7, -RZ ;  /* 0x800000ff07077221 */ /* 0x000fe80000010100 */
[----:B------:R-:W-:Y:S07]  /*8360*/  FFMA R6, R6, R7, R6 ;  /* 0x0000000706067223 */ /* 0x000fee0000000006 */
.L_x_141:
[----:B------:R-:W-:Y:S05]  /*8370*/  BSYNC.RECONVERGENT B1 ;  /* 0x0000000000017941 */ /* 0x000fea0003800200 */
.L_x_139:
        /* <DEDUP_REMOVED lines=11> */
.L_x_143:
[----:B------:R-:W1:Y:S02]  /*8430*/  MUFU.RCP R7, R30 ;  /* 0x0000001e00077308 */ /* 0x000e640000001000 */
[----:B-1----:R-:W-:Y:S04]  /*8440*/  FFMA R8, R30, R7, -1 ;  /* 0xbf8000001e087423 */ /* 0x002fe80000000007 */
[----:B------:R-:W-:Y:S04]  /*8450*/  FADD.FTZ R8, -R8, -RZ ;  /* 0x800000ff08087221 */ /* 0x000fe80000010100 */
[----:B------:R-:W-:Y:S07]  /*8460*/  FFMA R7, R7, R8, R7 ;  /* 0x0000000807077223 */ /* 0x000fee0000000007 */
.L_x_144:
[----:B------:R-:W-:Y:S05]  /*8470*/  BSYNC.RECONVERGENT B1 ;  /* 0x0000000000017941 */ /* 0x000fea0003800200 */
.L_x_142:
        /* <DEDUP_REMOVED lines=11> */
.L_x_146:
[----:B------:R-:W1:Y:S02]  /*8530*/  MUFU.RCP R8, R29 ;  /* 0x0000001d00087308 */ /* 0x000e640000001000 */
[----:B-1----:R-:W-:Y:S04]  /*8540*/  FFMA R9, R29, R8, -1 ;  /* 0xbf8000001d097423 */ /* 0x002fe80000000008 */
[----:B------:R-:W-:Y:S04]  /*8550*/  FADD.FTZ R9, -R9, -RZ ;  /* 0x800000ff09097221 */ /* 0x000fe80000010100 */
[----:B------:R-:W-:Y:S07]  /*8560*/  FFMA R8, R8, R9, R8 ;  /* 0x0000000908087223 */ /* 0x000fee0000000008 */
.L_x_147:
[----:B------:R-:W-:Y:S05]  /*8570*/  BSYNC.RECONVERGENT B1 ;  /* 0x0000000000017941 */ /* 0x000fea0003800200 */
.L_x_145:
        /* <DEDUP_REMOVED lines=11> */
.L_x_149:
[----:B------:R-:W1:Y:S02]  /*8630*/  MUFU.RCP R9, R48 ;  /* 0x0000003000097308 */ /* 0x000e640000001000 */
[----:B-1----:R-:W-:Y:S04]  /*8640*/  FFMA R10, R48, R9, -1 ;  /* 0xbf800000300a7423 */ /* 0x002fe80000000009 */
[----:B------:R-:W-:Y:S04]  /*8650*/  FADD.FTZ R10, -R10, -RZ ;  /* 0x800000ff0a0a7221 */ /* 0x000fe80000010100 */
[----:B------:R-:W-:Y:S07]  /*8660*/  FFMA R9, R9, R10, R9 ;  /* 0x0000000a09097223 */ /* 0x000fee0000000009 */
.L_x_150:
[----:B------:R-:W-:Y:S05]  /*8670*/  BSYNC.RECONVERGENT B1 ;  /* 0x0000000000017941 */ /* 0x000fea0003800200 */
.L_x_148:
        /* <DEDUP_REMOVED lines=11> */
.L_x_152:
[----:B------:R-:W1:Y:S02]  /*8730*/  MUFU.RCP R10, R47 ;  /* 0x0000002f000a7308 */ /* 0x000e640000001000 */
[----:B-1----:R-:W-:Y:S04]  /*8740*/  FFMA R11, R47, R10, -1 ;  /* 0xbf8000002f0b7423 */ /* 0x002fe8000000000a */
[----:B------:R-:W-:Y:S04]  /*8750*/  FADD.FTZ R11, -R11, -RZ ;  /* 0x800000ff0b0b7221 */ /* 0x000fe80000010100 */
[----:B------:R-:W-:Y:S07]  /*8760*/  FFMA R10, R10, R11, R10 ;  /* 0x0000000b0a0a7223 */ /* 0x000fee000000000a */
.L_x_153:
[----:B------:R-:W-:Y:S05]  /*8770*/  BSYNC.RECONVERGENT B1 ;  /* 0x0000000000017941 */ /* 0x000fea0003800200 */
.L_x_151:
        /* <DEDUP_REMOVED lines=11> */
.L_x_155:
[----:B------:R-:W1:Y:S02]  /*8830*/  MUFU.RCP R11, R46 ;  /* 0x0000002e000b7308 */ /* 0x000e640000001000 */
[----:B-1----:R-:W-:Y:S04]  /*8840*/  FFMA R12, R46, R11, -1 ;  /* 0xbf8000002e0c7423 */ /* 0x002fe8000000000b */
[----:B------:R-:W-:Y:S04]  /*8850*/  FADD.FTZ R12, -R12, -RZ ;  /* 0x800000ff0c0c7221 */ /* 0x000fe80000010100 */
[----:B------:R-:W-:Y:S07]  /*8860*/  FFMA R11, R11, R12, R11 ;  /* 0x0000000c0b0b7223 */ /* 0x000fee000000000b */
.L_x_156:
[----:B------:R-:W-:Y:S05]  /*8870*/  BSYNC.RECONVERGENT B1 ;  /* 0x0000000000017941 */ /* 0x000fea0003800200 */
.L_x_154:
        /* <DEDUP_REMOVED lines=11> */
.L_x_158:
[----:B------:R-:W1:Y:S02]  /*8930*/  MUFU.RCP R12, R45 ;  /* 0x0000002d000c7308 */ /* 0x000e640000001000 */
[----:B-1----:R-:W-:Y:S04]  /*8940*/  FFMA R13, R45, R12, -1 ;  /* 0xbf8000002d0d7423 */ /* 0x002fe8000000000c */
[----:B------:R-:W-:Y:S04]  /*8950*/  FADD.FTZ R13, -R13, -RZ ;  /* 0x800000ff0d0d7221 */ /* 0x000fe80000010100 */
[----:B------:R-:W-:Y:S07]  /*8960*/  FFMA R12, R12, R13, R12 ;  /* 0x0000000d0c0c7223 */ /* 0x000fee000000000c */
.L_x_159:
[----:B------:R-:W-:Y:S05]  /*8970*/  BSYNC.RECONVERGENT B1 ;  /* 0x0000000000017941 */ /* 0x000fea0003800200 */
.L_x_157:
        /* <DEDUP_REMOVED lines=11> */
.L_x_161:
[----:B------:R-:W1:Y:S02]  /*8a30*/  MUFU.RCP R13, R26 ;  /* 0x0000001a000d7308 */ /* 0x000e640000001000 */
[----:B-1----:R-:W-:Y:S04]  /*8a40*/  FFMA R14, R26, R13, -1 ;  /* 0xbf8000001a0e7423 */ /* 0x002fe8000000000d */
[----:B------:R-:W-:Y:S04]  /*8a50*/  FADD.FTZ R14, -R14, -RZ ;  /* 0x800000ff0e0e7221 */ /* 0x000fe80000010100 */
[----:B------:R-:W-:Y:S07]  /*8a60*/  FFMA R13, R13, R14, R13 ;  /* 0x0000000e0d0d7223 */ /* 0x000fee000000000d */
.L_x_162:
[----:B------:R-:W-:Y:S05]  /*8a70*/  BSYNC.RECONVERGENT B1 ;  /* 0x0000000000017941 */ /* 0x000fea0003800200 */
.L_x_160:
        /* <DEDUP_REMOVED lines=11> */
.L_x_164:
[----:B------:R-:W1:Y:S02]  /*8b30*/  MUFU.RCP R14, R17 ;  /* 0x00000011000e7308 */ /* 0x000e640000001000 */
[----:B-1----:R-:W-:Y:S04]  /*8b40*/  FFMA R15, R17, R14, -1 ;  /* 0xbf800000110f7423 */ /* 0x002fe8000000000e */
[----:B------:R-:W-:Y:S04]  /*8b50*/  FADD.FTZ R15, -R15, -RZ ;  /* 0x800000ff0f0f7221 */ /* 0x000fe80000010100 */
[----:B------:R-:W-:Y:S07]  /*8b60*/  FFMA R14, R14, R15, R14 ;  /* 0x0000000f0e0e7223 */ /* 0x000fee000000000e */
.L_x_165:
[----:B------:R-:W-:Y:S05]  /*8b70*/  BSYNC.RECONVERGENT B1 ;  /* 0x0000000000017941 */ /* 0x000fea0003800200 */
.L_x_163:
        /* <DEDUP_REMOVED lines=11> */
.L_x_167:
[----:B------:R-:W1:Y:S02]  /*8c30*/  MUFU.RCP R15, R52 ;  /* 0x00000034000f7308 */ /* 0x000e640000001000 */
[----:B-1----:R-:W-:Y:S04]  /*8c40*/  FFMA R16, R52, R15, -1 ;  /* 0xbf80000034107423 */ /* 0x002fe8000000000f */
[----:B------:R-:W-:Y:S04]  /*8c50*/  FADD.FTZ R16, -R16, -RZ ;  /* 0x800000ff10107221 */ /* 0x000fe80000010100 */
[----:B------:R-:W-:Y:S07]  /*8c60*/  FFMA R15, R15, R16, R15 ;  /* 0x000000100f0f7223 */ /* 0x000fee000000000f */
.L_x_168:
[----:B------:R-:W-:Y:S05]  /*8c70*/  BSYNC.RECONVERGENT B1 ;  /* 0x0000000000017941 */ /* 0x000fea0003800200 */
.L_x_166:
        /* <DEDUP_REMOVED lines=11> */
.L_x_170:
[----:B------:R-:W1:Y:S02]  /*8d30*/  MUFU.RCP R16, R44 ;  /* 0x0000002c00107308 */ /* 0x000e640000001000 */
[----:B-1----:R-:W-:Y:S04]  /*8d40*/  FFMA R17, R44, R16, -1 ;  /* 0xbf8000002c117423 */ /* 0x002fe80000000010 */
[----:B------:R-:W-:Y:S04]  /*8d50*/  FADD.FTZ R17, -R17, -RZ ;  /* 0x800000ff11117221 */ /* 0x000fe80000010100 */
[----:B------:R-:W-:Y:S07]  /*8d60*/  FFMA R16, R16, R17, R16 ;  /* 0x0000001110107223 */ /* 0x000fee0000000010 */
.L_x_171:
[----:B------:R-:W-:Y:S05]  /*8d70*/  BSYNC.RECONVERGENT B1 ;  /* 0x0000000000017941 */ /* 0x000fea0003800200 */
.L_x_169:
        /* <DEDUP_REMOVED lines=11> */
.L_x_173:
[----:B------:R-:W1:Y:S02]  /*8e30*/  MUFU.RCP R17, R18 ;  /* 0x0000001200117308 */ /* 0x000e640000001000 */
[----:B-1----:R-:W-:Y:S04]  /*8e40*/  FFMA R18, R18, R17, -1 ;  /* 0xbf80000012127423 */ /* 0x002fe80000000011 */
[----:B------:R-:W-:Y:S04]  /*8e50*/  FADD.FTZ R18, -R18, -RZ ;  /* 0x800000ff12127221 */ /* 0x000fe80000010100 */
[----:B------:R-:W-:Y:S07]  /*8e60*/  FFMA R17, R17, R18, R17 ;  /* 0x0000001211117223 */ /* 0x000fee0000000011 */
.L_x_174:
[----:B------:R-:W-:Y:S05]  /*8e70*/  BSYNC.RECONVERGENT B1 ;  /* 0x0000000000017941 */ /* 0x000fea0003800200 */
.L_x_172:
        /* <DEDUP_REMOVED lines=11> */
.L_x_176:
[----:B------:R-:W1:Y:S02]  /*8f30*/  MUFU.RCP R18, R19 ;  /* 0x0000001300127308 */ /* 0x000e640000001000 */
[----:B-1----:R-:W-:Y:S04]  /*8f40*/  FFMA R19, R19, R18, -1 ;  /* 0xbf80000013137423 */ /* 0x002fe80000000012 */
[----:B------:R-:W-:Y:S04]  /*8f50*/  FADD.FTZ R19, -R19, -RZ ;  /* 0x800000ff13137221 */ /* 0x000fe80000010100 */
[----:B------:R-:W-:Y:S07]  /*8f60*/  FFMA R18, R18, R19, R18 ;  /* 0x0000001312127223 */ /* 0x000fee0000000012 */
.L_x_177:
[----:B------:R-:W-:Y:S05]  /*8f70*/  BSYNC.RECONVERGENT B1 ;  /* 0x0000000000017941 */ /* 0x000fea0003800200 */
.L_x_175:
        /* <DEDUP_REMOVED lines=11> */
.L_x_179:
[----:B------:R-:W1:Y:S02]  /*9030*/  MUFU.RCP R19, R20 ;  /* 0x0000001400137308 */ /* 0x000e640000001000 */
[----:B-1----:R-:W-:Y:S04]  /*9040*/  FFMA R20, R20, R19, -1 ;  /* 0xbf80000014147423 */ /* 0x002fe80000000013 */
[----:B------:R-:W-:Y:S04]  /*9050*/  FADD.FTZ R20, -R20, -RZ ;  /* 0x800000ff14147221 */ /* 0x000fe80000010100 */
[----:B------:R-:W-:Y:S07]  /*9060*/  FFMA R19, R19, R20, R19 ;  /* 0x0000001413137223 */ /* 0x000fee0000000013 */
.L_x_180:
[----:B------:R-:W-:Y:S05]  /*9070*/  BSYNC.RECONVERGENT B1 ;  /* 0x0000000000017941 */ /* 0x000fea0003800200 */
.L_x_178:
        /* <DEDUP_REMOVED lines=11> */
.L_x_182:
[----:B------:R-:W1:Y:S02]  /*9130*/  MUFU.RCP R20, R43 ;  /* 0x0000002b00147308 */ /* 0x000e640000001000 */
[----:B-1----:R-:W-:Y:S04]  /*9140*/  FFMA R21, R43, R20, -1 ;  /* 0xbf8000002b157423 */ /* 0x002fe80000000014 */
[----:B------:R-:W-:Y:S04]  /*9150*/  FADD.FTZ R21, -R21, -RZ ;  /* 0x800000ff15157221 */ /* 0x000fe80000010100 */
[----:B------:R-:W-:Y:S07]  /*9160*/  FFMA R20, R20, R21, R20 ;  /* 0x0000001514147223 */ /* 0x000fee0000000014 */
.L_x_183:
[----:B------:R-:W-:Y:S05]  /*9170*/  BSYNC.RECONVERGENT B1 ;  /* 0x0000000000017941 */ /* 0x000fea0003800200 */
.L_x_181:
        /* <DEDUP_REMOVED lines=11> */
.L_x_185:
[----:B------:R-:W1:Y:S02]  /*9230*/  MUFU.RCP R21, R25 ;  /* 0x0000001900157308 */ /* 0x000e640000001000 */
[----:B-1----:R-:W-:Y:S04]  /*9240*/  FFMA R22, R25, R21, -1 ;  /* 0xbf80000019167423 */ /* 0x002fe80000000015 */
[----:B------:R-:W-:Y:S04]  /*9250*/  FADD.FTZ R22, -R22, -RZ ;  /* 0x800000ff16167221 */ /* 0x000fe80000010100 */
[----:B------:R-:W-:Y:S07]  /*9260*/  FFMA R21, R21, R22, R21 ;  /* 0x0000001615157223 */ /* 0x000fee0000000015 */
.L_x_186:
[----:B------:R-:W-:Y:S05]  /*9270*/  BSYNC.RECONVERGENT B1 ;  /* 0x0000000000017941 */ /* 0x000fea0003800200 */
.L_x_184:
        /* <DEDUP_REMOVED lines=11> */
.L_x_188:
[----:B------:R-:W1:Y:S02]  /*9330*/  MUFU.RCP R22, R23 ;  /* 0x0000001700167308 */ /* 0x000e640000001000 */
[----:B-1----:R-:W-:Y:S04]  /*9340*/  FFMA R23, R23, R22, -1 ;  /* 0xbf80000017177423 */ /* 0x002fe80000000016 */
[----:B------:R-:W-:Y:S04]  /*9350*/  FADD.FTZ R23, -R23, -RZ ;  /* 0x800000ff17177221 */ /* 0x000fe80000010100 */
[----:B------:R-:W-:Y:S07]  /*9360*/  FFMA R22, R22, R23, R22 ;  /* 0x0000001716167223 */ /* 0x000fee0000000016 */
.L_x_189:
[----:B------:R-:W-:Y:S05]  /*9370*/  BSYNC.RECONVERGENT B1 ;  /* 0x0000000000017941 */ /* 0x000fea0003800200 */
.L_x_187:
        /* <DEDUP_REMOVED lines=11> */
.L_x_191:
[----:B------:R-:W1:Y:S02]  /*9430*/  MUFU.RCP R23, R24 ;  /* 0x0000001800177308 */ /* 0x000e640000001000 */
[----:B-1----:R-:W-:Y:S04]  /*9440*/  FFMA R24, R24, R23, -1 ;  /* 0xbf80000018187423 */ /* 0x002fe80000000017 */
[----:B------:R-:W-:Y:S04]  /*9450*/  FADD.FTZ R24, -R24, -RZ ;  /* 0x800000ff18187221 */ /* 0x000fe80000010100 */
[----:B------:R-:W-:Y:S07]  /*9460*/  FFMA R23, R23, R24, R23 ;  /* 0x0000001817177223 */ /* 0x000fee0000000017 */
.L_x_192:
[----:B------:R-:W-:Y:S05]  /*9470*/  BSYNC.RECONVERGENT B1 ;  /* 0x0000000000017941 */ /* 0x000fea0003800200 */
.L_x_190:
        /* <DEDUP_REMOVED lines=11> */
.L_x_194:
[----:B------:R-:W1:Y:S02]  /*9530*/  MUFU.RCP R24, R51 ;  /* 0x0000003300187308 */ /* 0x000e640000001000 */
[----:B-1----:R-:W-:Y:S04]  /*9540*/  FFMA R25, R51, R24, -1 ;  /* 0xbf80000033197423 */ /* 0x002fe80000000018 */
[----:B------:R-:W-:Y:S04]  /*9550*/  FADD.FTZ R25, -R25, -RZ ;  /* 0x800000ff19197221 */ /* 0x000fe80000010100 */
[----:B------:R-:W-:Y:S07]  /*9560*/  FFMA R24, R24, R25, R24 ;  /* 0x0000001918187223 */ /* 0x000fee0000000018 */
.L_x_195:
[----:B------:R-:W-:Y:S05]  /*9570*/  BSYNC.RECONVERGENT B1 ;  /* 0x0000000000017941 */ /* 0x000fea0003800200 */
.L_x_193:
        /* <DEDUP_REMOVED lines=11> */
.L_x_197:
[----:B------:R-:W1:Y:S02]  /*9630*/  MUFU.RCP R25, R35 ;  /* 0x0000002300197308 */ /* 0x000e640000001000 */
[----:B-1----:R-:W-:Y:S04]  /*9640*/  FFMA R26, R35, R25, -1 ;  /* 0xbf800000231a7423 */ /* 0x002fe80000000019 */
[----:B------:R-:W-:Y:S04]  /*9650*/  FADD.FTZ R26, -R26, -RZ ;  /* 0x800000ff1a1a7221 */ /* 0x000fe80000010100 */
[----:B------:R-:W-:Y:S07]  /*9660*/  FFMA R25, R25, R26, R25 ;  /* 0x0000001a19197223 */ /* 0x000fee0000000019 */
.L_x_198:
[----:B------:R-:W-:Y:S05]  /*9670*/  BSYNC.RECONVERGENT B1 ;  /* 0x0000000000017941 */ /* 0x000fea0003800200 */
.L_x_196:
        /* <DEDUP_REMOVED lines=11> */
.L_x_200:
[----:B------:R-:W1:Y:S02]  /*9730*/  MUFU.RCP R26, R27 ;  /* 0x0000001b001a7308 */ /* 0x000e640000001000 */
[----:B-1----:R-:W-:Y:S04]  /*9740*/  FFMA R27, R27, R26, -1 ;  /* 0xbf8000001b1b7423 */ /* 0x002fe8000000001a */
[----:B------:R-:W-:Y:S04]  /*9750*/  FADD.FTZ R27, -R27, -RZ ;  /* 0x800000ff1b1b7221 */ /* 0x000fe80000010100 */
[----:B------:R-:W-:Y:S07]  /*9760*/  FFMA R26, R26, R27, R26 ;  /* 0x0000001b1a1a7223 */ /* 0x000fee000000001a */
.L_x_201:
[----:B------:R-:W-:Y:S05]  /*9770*/  BSYNC.RECONVERGENT B1 ;  /* 0x0000000000017941 */ /* 0x000fea0003800200 */
.L_x_199:
        /* <DEDUP_REMOVED lines=11> */
.L_x_203:
[----:B------:R-:W1:Y:S02]  /*9830*/  MUFU.RCP R27, R28 ;  /* 0x0000001c001b7308 */ /* 0x000e640000001000 */
[----:B-1----:R-:W-:Y:S04]  /*9840*/  FFMA R28, R28, R27, -1 ;  /* 0xbf8000001c1c7423 */ /* 0x002fe8000000001b */
[----:B------:R-:W-:Y:S04]  /*9850*/  FADD.FTZ R28, -R28, -RZ ;  /* 0x800000ff1c1c7221 */ /* 0x000fe80000010100 */
[----:B------:R-:W-:Y:S07]  /*9860*/  FFMA R27, R27, R28, R27 ;  /* 0x0000001c1b1b7223 */ /* 0x000fee000000001b */
.L_x_204:
[----:B------:R-:W-:Y:S05]  /*9870*/  BSYNC.RECONVERGENT B1 ;  /* 0x0000000000017941 */ /* 0x000fea0003800200 */
.L_x_202:
        /* <DEDUP_REMOVED lines=11> */
.L_x_206:
[----:B------:R-:W1:Y:S02]  /*9930*/  MUFU.RCP R28, R53 ;  /* 0x00000035001c7308 */ /* 0x000e640000001000 */
[----:B-1----:R-:W-:Y:S04]  /*9940*/  FFMA R29, R53, R28, -1 ;  /* 0xbf800000351d7423 */ /* 0x002fe8000000001c */
[----:B------:R-:W-:Y:S04]  /*9950*/  FADD.FTZ R29, -R29, -RZ ;  /* 0x800000ff1d1d7221 */ /* 0x000fe80000010100 */
[----:B------:R-:W-:Y:S07]  /*9960*/  FFMA R28, R28, R29, R28 ;  /* 0x0000001d1c1c7223 */ /* 0x000fee000000001c */
.L_x_207:
[----:B------:R-:W-:Y:S05]  /*9970*/  BSYNC.RECONVERGENT B1 ;  /* 0x0000000000017941 */ /* 0x000fea0003800200 */
.L_x_205:
        /* <DEDUP_REMOVED lines=11> */
.L_x_209:
[----:B------:R-:W1:Y:S02]  /*9a30*/  MUFU.RCP R29, R50 ;  /* 0x00000032001d7308 */ /* 0x000e640000001000 */
[----:B-1----:R-:W-:Y:S04]  /*9a40*/  FFMA R30, R50, R29, -1 ;  /* 0xbf800000321e7423 */ /* 0x002fe8000000001d */
[----:B------:R-:W-:Y:S04]  /*9a50*/  FADD.FTZ R30, -R30, -RZ ;  /* 0x800000ff1e1e7221 */ /* 0x000fe80000010100 */
[----:B------:R-:W-:Y:S07]  /*9a60*/  FFMA R29, R29, R30, R29 ;  /* 0x0000001e1d1d7223 */ /* 0x000fee000000001d */
.L_x_210:
[----:B------:R-:W-:Y:S05]  /*9a70*/  BSYNC.RECONVERGENT B1 ;  /* 0x0000000000017941 */ /* 0x000fea0003800200 */
.L_x_208:
        /* <DEDUP_REMOVED lines=11> */
.L_x_212:
[----:B------:R-:W1:Y:S02]  /*9b30*/  MUFU.RCP R30, R31 ;  /* 0x0000001f001e7308 */ /* 0x000e640000001000 */
[----:B-1----:R-:W-:Y:S04]  /*9b40*/  FFMA R31, R31, R30, -1 ;  /* 0xbf8000001f1f7423 */ /* 0x002fe8000000001e */
[----:B------:R-:W-:Y:S04]  /*9b50*/  FADD.FTZ R31, -R31, -RZ ;  /* 0x800000ff1f1f7221 */ /* 0x000fe80000010100 */
[----:B------:R-:W-:Y:S07]  /*9b60*/  FFMA R30, R30, R31, R30 ;  /* 0x0000001f1e1e7223 */ /* 0x000fee000000001e */
.L_x_213:
[----:B------:R-:W-:Y:S05]  /*9b70*/  BSYNC.RECONVERGENT B1 ;  /* 0x0000000000017941 */ /* 0x000fea0003800200 */
.L_x_211:
        /* <DEDUP_REMOVED lines=11> */
.L_x_215:
[----:B------:R-:W1:Y:S02]  /*9c30*/  MUFU.RCP R31, R34 ;  /* 0x00000022001f7308 */ /* 0x000e640000001000 */
[----:B-1----:R-:W-:Y:S04]  /*9c40*/  FFMA R34, R34, R31, -1 ;  /* 0xbf80000022227423 */ /* 0x002fe8000000001f */
[----:B------:R-:W-:Y:S04]  /*9c50*/  FADD.FTZ R34, -R34, -RZ ;  /* 0x800000ff22227221 */ /* 0x000fe80000010100 */
[----:B------:R-:W-:Y:S07]  /*9c60*/  FFMA R31, R31, R34, R31 ;  /* 0x000000221f1f7223 */ /* 0x000fee000000001f */
.L_x_216:
[----:B------:R-:W-:Y:S05]  /*9c70*/  BSYNC.RECONVERGENT B1 ;  /* 0x0000000000017941 */ /* 0x000fea0003800200 */
.L_x_214:
        /* <DEDUP_REMOVED lines=9> */
[----:B------:R-:W-:Y:S05]  /*9d10*/  BRA `(.L_x_219) ;  /* 0x0000000000107947 */ /* 0x000fea0003800000 */
.L_x_218:
[----:B------:R-:W1:Y:S02]  /*9d20*/  MUFU.RCP R32, R33 ;  /* 0x0000002100207308 */ /* 0x000e640000001000 */
[----:B-1----:R-:W-:Y:S04]  /*9d30*/  FFMA R33, R33, R32, -1 ;  /* 0xbf80000021217423 */ /* 0x002fe80000000020 */
[----:B------:R-:W-:Y:S04]  /*9d40*/  FADD.FTZ R33, -R33, -RZ ;  /* 0x800000ff21217221 */ /* 0x000fe80000010100 */
[----:B------:R-:W-:Y:S07]  /*9d50*/  FFMA R32, R32, R33, R32 ;  /* 0x0000002120207223 */ /* 0x000fee0000000020 */
.L_x_219:
[----:B------:R-:W-:Y:S05]  /*9d60*/  BSYNC.RECONVERGENT B1 ;  /* 0x0000000000017941 */ /* 0x000fea0003800200 */
.L_x_217:
[----:B------:R-:W-:Y:S01]  /*9d70*/  F2FP.F16.F32.PACK_AB R44, R2, R0 ;  /* 0x00000000022c723e */ /* 0x000fe200000000ff */
[----:B------:R-:W-:Y:S01]  /*9d80*/  USHF.L.U32 UR8, UR43, 0xd, URZ ;  /* 0x0000000d2b087899 */ /* 0x000fe200080006ff */
[----:B------:R-:W-:Y:S01]  /*9d90*/  F2FP.F16.F32.PACK_AB R45, R4, R3 ;  /* 0x00000003042d723e */ /* 0x000fe200000000ff */
[----:B------:R-:W-:Y:S01]  /*9da0*/  BSSY.RECONVERGENT B0, `(.L_x_220) ;  /* 0x000002d000007945 */ /* 0x000fe20003800200 */
[----:B------:R-:W-:Y:S02]  /*9db0*/  F2FP.F16.F32.PACK_AB R46, R6, R5 ;  /* 0x00000005062e723e */ /* 0x000fe400000000ff */
[----:B------:R-:W-:Y:S01]  /*9dc0*/  F2FP.F16.F32.PACK_AB R47, R8, R7 ;  /* 0x00000007082f723e */ /* 0x000fe200000000ff */
[----:B------:R-:W-:Y:S01]  /*9dd0*/  VIADD R0, R120, UR8 ;  /* 0x0000000878007c36 */ /* 0x000fe20008000000 */
[----:B------:R-:W-:Y:S02]  /*9de0*/  F2FP.F16.F32.PACK_AB R4, R10, R9 ;  /* 0x000000090a04723e */ /* 0x000fe400000000ff */
[----:B------:R-:W-:Y:S01]  /*9df0*/  F2FP.F16.F32.PACK_AB R5, R12, R11 ;  /* 0x0000000b0c05723e */ /* 0x000fe200000000ff */
[----:B------:R1:W-:Y:S01]  /*9e00*/  STS.128 [R120+UR8], R44 ;  /* 0x0000002c78007988 */ /* 0x0003e20008000c08 */
[----:B------:R-:W-:Y:S01]  /*9e10*/  F2FP.F16.F32.PACK_AB R6, R14, R13 ;  /* 0x0000000d0e06723e */ /* 0x000fe200000000ff */
[--C-:B------:R-:W-:Y:S01]  /*9e20*/  IMAD R2, R122, -0x10, R0.reuse ;  /* 0xfffffff07a027824 */ /* 0x100fe200078e0200 */
[----:B------:R-:W-:Y:S01]  /*9e30*/  F2FP.F16.F32.PACK_AB R7, R16, R15 ;  /* 0x0000000f1007723e */ /* 0x000fe200000000ff */
[----:B------:R-:W-:Y:S01]  /*9e40*/  IMAD R0, R121, -0x10, R0 ;  /* 0xfffffff079007824 */ /* 0x000fe200078e0200 */
[----:B------:R-:W-:Y:S01]  /*9e50*/  F2FP.F16.F32.PACK_AB R8, R18, R17 ;  /* 0x000000111208723e */ /* 0x000fe200000000ff */
[----:B------:R-:W-:Y:S01]  /*9e60*/  IMAD R3, R119, 0x10, R2 ;  /* 0x0000001077037824 */ /* 0x000fe200078e0202 */
[----:B------:R-:W-:Y:S01]  /*9e70*/  F2FP.F16.F32.PACK_AB R9, R20, R19 ;  /* 0x000000131409723e */ /* 0x000fe200000000ff */
[----:B------:R1:W-:Y:S01]  /*9e80*/  STS.128 [R2+0x10], R4 ;  /* 0x0000100402007388 */ /* 0x0003e20000000c00 */
[----:B------:R-:W-:Y:S02]  /*9e90*/  F2FP.F16.F32.PACK_AB R10, R22, R21 ;  /* 0x00000015160a723e */ /* 0x000fe400000000ff */
[----:B------:R-:W-:Y:S02]  /*9ea0*/  F2FP.F16.F32.PACK_AB R11, R24, R23 ;  /* 0x00000017180b723e */ /* 0x000fe400000000ff */
[----:B------:R-:W-:Y:S02]  /*9eb0*/  F2FP.F16.F32.PACK_AB R12, R26, R25 ;  /* 0x000000191a0c723e */ /* 0x000fe400000000ff */
[----:B------:R-:W-:Y:S01]  /*9ec0*/  F2FP.F16.F32.PACK_AB R13, R28, R27 ;  /* 0x0000001b1c0d723e */ /* 0x000fe200000000ff */
[----:B------:R1:W-:Y:S01]  /*9ed0*/  STS.128 [R0+0x20], R8 ;  /* 0x0000200800007388 */ /* 0x0003e20000000c00 */
[----:B------:R-:W-:Y:S02]  /*9ee0*/  F2FP.F16.F32.PACK_AB R14, R30, R29 ;  /* 0x0000001d1e0e723e */ /* 0x000fe400000000ff */
[----:B------:R-:W-:Y:S02]  /*9ef0*/  F2FP.F16.F32.PACK_AB R15, R32, R31 ;  /* 0x0000001f200f723e */ /* 0x000fe400000000ff */
[----:B------:R-:W-:Y:S03]  /*9f00*/  ISETP.NE.AND P0, PT, R123, RZ, PT ;  /* 0x000000ff7b00720c */ /* 0x000fe60003f05270 */
[----:B------:R1:W-:Y:S01]  /*9f10*/  STS.128 [R3+0x10], R12 ;  /* 0x0000100c03007388 */ /* 0x0003e20000000c00 */
[----:B------:R-:W-:Y:S01]  /*9f20*/  @!PT LDS RZ, [RZ] ;  /* 0x00000000fffff984 */ /* 0x000fe20000000800 */
[----:B------:R-:W-:Y:S01]  /*9f30*/  @!PT LDS RZ, [RZ] ;  /* 0x00000000fffff984 */ /* 0x000fe20000000800 */
[----:B------:R-:W-:Y:S01]  /*9f40*/  @!PT LDS RZ, [RZ] ;  /* 0x00000000fffff984 */ /* 0x000fe20000000800 */
[----:B------:R-:W-:Y:S01]  /*9f50*/  @!PT LDS RZ, [RZ] ;  /* 0x00000000fffff984 */ /* 0x000fe20000000800 */
[----:B------:R2:W-:Y:S06]  /*9f60*/  MEMBAR.ALL.CTA ;  /* 0x0000000000007992 */ /* 0x0005ec0000008000 */
[----:B--2---:R-:W2:Y:S02]  /*9f70*/  FENCE.VIEW.ASYNC.S ;  /* 0x00000000000073c6 */ /* 0x004ea40000000000 */
[----:B--2---:R-:W-:Y:S06]  /*9f80*/  BAR.SYNC.DEFER_BLOCKING 0x1, 0x80 ;  /* 0x0042000000007b1d */ /* 0x004fec0000010000 */
[----:B------:R-:W-:Y:S05]  /*9f90*/  @P0 BRA `(.L_x_221) ;  /* 0x0000000000340947 */ /* 0x000fea0003800000 */
[----:B------:R-:W-:Y:S01]  /*9fa0*/  UIADD3 UR10, UP0, UPT, UR46, 0x680, URZ ;  /* 0x000006802e0a7890 */ /* 0x000fe2000ff1e0ff */
[----:B------:R-:W-:Y:S01]  /*9fb0*/  R2UR UR6, R103 ;  /* 0x00000000670672ca */ /* 0x000fe200000e0000 */
[----:B------:R-:W-:Y:S01]  /*9fc0*/  UIADD3 UR4, UPT, UPT, UR41, 0x200, UR8 ;  /* 0x0000020029047890 */ /* 0x000fe2000fffe008 */
[----:B------:R-:W-:Y:S01]  /*9fd0*/  PLOP3.LUT P0, PT, PT, PT, PT, 0x80, 0x8 ;  /* 0x000000000008781c */ /* 0x000fe20003f0f070 */
[----:B------:R-:W-:Y:S01]  /*9fe0*/  UIADD3.X UR11, UPT, UPT, URZ, UR47, URZ, UP0, !UPT ;  /* 0x0000002fff0b7290 */ /* 0x000fe200087fe4ff */
[----:B------:R-:W-:Y:S11]  /*9ff0*/  IMAD.IADD R37, R104, 0x1, R37 ;  /* 0x0000000168257824 */ /* 0x000ff600078e0225 */
.L_x_222:
[----:B------:R-:W-:Y:S02]  /*a000*/  PLOP3.LUT P1, PT, P1, P0, PT, 0xf2, 0x2f ;  /* 0x00000000002f781c */ /* 0x000fe40000f21e72 */
[----:B------:R-:W-:Y:S01]  /*a010*/  @P0 R2UR P1, UR5, R37 ;  /* 0x00000000250502ca */ /* 0x000fe20000020000 */
[----:B------:R-:W-:Y:S07]  /*a020*/  UMOV UR7, UR36 ;  /* 0x0000002400077c82 */ /* 0x000fee0008000000 */
[----:B------:R-:W-:Y:S05]  /*a030*/  @P0 PLOP3.LUT P0, PT, P1, PT, PT, 0x80, 0x8 ;  /* 0x000000000008081c */ /* 0x000fea0000f0f070 */
[----:B------:R2:W-:Y:S08]  /*a040*/  UTMASTG.3D [UR4], [UR10] ;  /* 0x000000040a0073b5 */ /* 0x0005f00008010000 */
[----:B--2---:R-:W-:Y:S05]  /*a050*/  @P0 BRA.U.ANY `(.L_x_222) ;  /* 0xfffffffd00e80947 */ /* 0x004fea000393ffff */
[----:B------:R0:W-:Y:S02]  /*a060*/  UTMACMDFLUSH ;  /* 0x00000000000079b7 */ /* 0x0001e40000000000 */
.L_x_221:
[----:B------:R-:W-:Y:S05]  /*a070*/  BSYNC.RECONVERGENT B0 ;  /* 0x0000000000007941 */ /* 0x000fea0003800200 */
.L_x_220:
[----:B------:R-:W-:Y:S01]  /*a080*/  UIADD3 UR43, UPT, UPT, UR43, 0x1, URZ ;  /* 0x000000012b2b7890 */ /* 0x000fe2000fffe0ff */
[----:B------:R-:W-:Y:S01]  /*a090*/  ISETP.NE.AND P0, PT, R123, RZ, PT ;  /* 0x000000ff7b00720c */ /* 0x000fe20003f05270 */
[----:B------:R-:W-:Y:S02]  /*a0a0*/  BSSY.RECONVERGENT B0, `(.L_x_223) ;  /* 0x0000007000007945 */ /* 0x000fe40003800200 */
[----:B------:R-:W-:Y:S04]  /*a0b0*/  UISETP.NE.AND UP0, UPT, UR43, 0x4, UPT ;  /* 0x000000042b00788c */ /* 0x000fe8000bf05270 */
[----:B------:R-:W-:Y:S02]  /*a0c0*/  USEL UR4, URZ, 0x1, UP0 ;  /* 0x00000001ff047887 */ /* 0x000fe40008000000 */
[----:B------:R-:W-:Y:S02]  /*a0d0*/  USEL UR43, UR43, URZ, UP0 ;  /* 0x000000ff2b2b7287 */ /* 0x000fe40008000000 */
[----:B------:R-:W-:Y:S02]  /*a0e0*/  ULOP3.LUT UR44, UR44, UR4, URZ, 0x3c, !UPT ;  /* 0x000000042c2c7292 */ /* 0x000fe4000f8e3cff */
[----:B------:R-:W-:Y:S10]  /*a0f0*/  @P0 BRA `(.L_x_224) ;  /* 0x0000000000040947 */ /* 0x000ff40003800000 */
[----:B------:R-:W-:Y:S04]  /*a100*/  DEPBAR.LE SB0, 0x1 ;  /* 0x000080400000791a */ /* 0x000fe80000000000 */
.L_x_224:
[----:B------:R-:W-:Y:S05]  /*a110*/  BSYNC.RECONVERGENT B0 ;  /* 0x0000000000007941 */ /* 0x000fea0003800200 */
.L_x_223:
[----:B------:R-:W-:Y:S01]  /*a120*/  BAR.SYNC.DEFER_BLOCKING 0x1, 0x80 ;  /* 0x0042000000007b1d */ /* 0x000fe20000010000 */
[----:B------:R-:W-:Y:S01]  /*a130*/  ISETP.NE.AND P3, PT, R127, RZ, PT ;  /* 0x000000ff7f00720c */ /* 0x000fe20003f65270 */
[----:B------:R-:W-:Y:S05]  /*a140*/  VIADD R110, R110, 0x1 ;  /* 0x000000016e6e7836 */ /* 0x000fea0000000000 */
[----:B------:R-:W-:Y:S01]  /*a150*/  ISETP.GE.U32.AND P0, PT, R110, 0x2, PT ;  /* 0x000000026e00780c */ /* 0x000fe20003f06070 */
[----:B------:R-:W-:Y:S11]  /*a160*/  BSSY.RECONVERGENT B0, `(.L_x_225) ;  /* 0x000000b000007945 */ /* 0x000ff60003800200 */
[----:B------:R-:W-:Y:S01]  /*a170*/  @!UPT UIADD3 URZ, UPT, UPT, URZ, URZ, URZ ;  /* 0x000000fffffff290 */ /* 0x000fe2000fffe0ff */
[----:B------:R-:W-:Y:S05]  /*a180*/  @!P0 BRA `(.L_x_226) ;  /* 0x0000000000208947 */ /* 0x000fea0003800000 */
[C---:B-1----:R-:W-:Y:S01]  /*a190*/  @!P3 LEA R2, R116.reuse, UR41, 0x3 ;  /* 0x000000297402bc11 */ /* 0x042fe2000f8e18ff */
[----:B------:R-:W-:Y:S02]  /*a1a0*/  IMAD.U32 R0, RZ, RZ, UR37 ;  /* 0x00000025ff007e24 */ /* 0x000fe4000f8e00ff */
[----:B------:R-:W-:Y:S02]  /*a1b0*/  VIADD R116, R116, 0x1 ;  /* 0x0000000174747836 */ /* 0x000fe40000000000 */
[----:B------:R-:W-:Y:S03]  /*a1c0*/  @!P3 VIADD R2, R2, 0xa0 ;  /* 0x000000a00202b836 */ /* 0x000fe60000000000 */
[----:B------:R-:W-:Y:S02]  /*a1d0*/  ISETP.NE.AND P0, PT, R116, 0x4, PT ;  /* 0x000000047400780c */ /* 0x000fe40003f05270 */
[----:B------:R-:W-:Y:S02]  /*a1e0*/  @!P3 PRMT R0, R0, 0x654, R2 ;  /* 0x000006540000b816 */ /* 0x000fe40000000002 */
[----:B------:R-:W-:Y:S02]  /*a1f0*/  SEL R116, R116, RZ, P0 ;  /* 0x000000ff74747207 */ /* 0x000fe40000000000 */
[----:B------:R2:W-:Y:S07]  /*a200*/  @!P3 SYNCS.ARRIVE.TRANS64.RED.A1T0 RZ, [R0+URZ], RZ ;  /* 0x000000ff00ffb9a7 */ /* 0x0005ee00081004ff */
.L_x_226:
[----:B------:R-:W-:Y:S05]  /*a210*/  BSYNC.RECONVERGENT B0 ;  /* 0x0000000000007941 */ /* 0x000fea0003800200 */
.L_x_225:
[C---:B------:R-:W-:Y:S01]  /*a220*/  ISETP.EQ.OR P2, PT, R39.reuse, 0x3, P3 ;  /* 0x000000032700780c */ /* 0x040fe20001f42670 */
[----:B------:R-:W-:Y:S01]  /*a230*/  VIADD R39, R39, 0x1 ;  /* 0x0000000127277836 */ /* 0x000fe20000000000 */
[----:B------:R-:W-:Y:S04]  /*a240*/  SEL R111, R111, 0x1, P3 ;  /* 0x000000016f6f7807 */ /* 0x000fe80001800000 */
[----:B------:R-:W-:Y:S07]  /*a250*/  ISETP.NE.AND P0, PT, R39, 0x4, PT ;  /* 0x000000042700780c */ /* 0x000fee0003f05270 */
[----:B-1----:R-:W-:Y:S02]  /*a260*/  @!P2 LEA R2, R109, UR41, 0x3 ;  /* 0x000000296d02ac11 */ /* 0x002fe4000f8e18ff */
[----:B--2---:R-:W-:Y:S04]  /*a270*/  @!P2 SHF.L.U32 R0, R112, 0x1f, RZ ;  /* 0x0000001f7000a819 */ /* 0x004fe800000006ff */
[----:B------:R-:W1:Y:S02]  /*a280*/  @!P2 SYNCS.PHASECHK.TRANS64.TRYWAIT P1, [R2+URZ+0x80], R0 ;  /* 0x000080000200a5a7 */ /* 0x000e6400080211ff */
[----:B-1----:R-:W-:Y:S01]  /*a290*/  @!P2 SEL R111, RZ, 0x1, !P1 ;  /* 0x00000001ff6fa807 */ /* 0x002fe20004800000 */
[----:B------:R-:W-:Y:S06]  /*a2a0*/  @P0 BRA `(.L_x_227) ;  /* 0xffffffc000100947 */ /* 0x000fec000383ffff */
[----:B------:R-:W-:Y:S01]  /*a2b0*/  ISETP.NE.AND P3, PT, R126, RZ, PT ;  /* 0x000000ff7e00720c */ /* 0x000fe20003f65270 */
[----:B------:R-:W-:Y:S01]  /*a2c0*/  UIADD3 UR42, UPT, UPT, UR42, 0x4, URZ ;  /* 0x000000042a2a7890 */ /* 0x000fe2000fffe0ff */
[----:B------:R-:W-:Y:S01]  /*a2d0*/  ISETP.NE.AND P0, PT, R106, 0x2, PT ;  /* 0x000000026a00780c */ /* 0x000fe20003f05270 */
[----:B------:R-:W-:Y:S02]  /*a2e0*/  IMAD.IADD R23, R113, 0x1, R83 ;  /* 0x0000000171177824 */ /* 0x000fe400078e0253 */
[----:B------:R-:W-:Y:S01]  /*a2f0*/  IMAD.IADD R22, R114, 0x1, R100 ;  /* 0x0000000172167824 */ /* 0x000fe200078e0264 */
[----:B------:R-:W-:Y:S02]  /*a300*/  SEL R0, RZ, 0x1, P0 ;  /* 0x00000001ff007807 */ /* 0x000fe40000000000 */
[----:B------:R-:W-:Y:S02]  /*a310*/  SEL R106, R106, RZ, P0 ;  /* 0x000000ff6a6a7207 */ /* 0x000fe40000000000 */
[----:B------:R-:W-:-:S03]  /*a320*/  LOP3.LUT R117, R117, R0, RZ, 0x3c, !PT ;  /* 0x0000000075757212 */ /* 0x000fc600078e3cff */
[----:B------:R-:W-:Y:S01]  /*a330*/  @P3 R2UR UR36, R115 ;  /* 0x00000000732432ca */ /* 0x000fe200000e0000 */
[----:B------:R-:W-:-:S14]  /*a340*/  @P3 BRA `(.L_x_228) ;  /* 0xffffffb000a03947 */ /* 0x000fdc000383ffff */
[----:B------:R-:W-:-:S09]  /*a350*/  UISETP.NE.AND UP0, UPT, UR45, URZ, UPT ;  /* 0x000000ff2d00728c */ /* 0x000fd2000bf05270 */
[----:B------:R-:W-:Y:S05]  /*a360*/  BRA.U !UP0, `(.L_x_229) ;  /* 0x0000000108487547 */ /* 0x000fea000b800000 */
[----:B------:R-:W1:Y:S02]  /*a370*/  LDCU.64 UR4, c[0x0][0x890] ;  /* 0x00011200ff0477ac */ /* 0x000e640008000a00 */
[----:B-1----:R-:W-:-:S04]  /*a380*/  UISETP.NE.U32.AND UP0, UPT, UR4, URZ, UPT ;  /* 0x000000ff0400728c */ /* 0x002fc8000bf05070 */
[----:B------:R-:W-:-:S09]  /*a390*/  UISETP.NE.AND.EX UP0, UPT, UR5, URZ, UPT, UP0 ;  /* 0x000000ff0500728c */ /* 0x000fd2000bf05300 */
[----:B------:R-:W-:Y:S05]  /*a3a0*/  BRA.U UP0, `(.L_x_230) ;  /* 0x00000001000c7547 */ /* 0x000fea000b800000 */
[----:B------:R-:W-:-:S13]  /*a3b0*/  FSETP.NEU.AND P0, PT, R63, RZ, PT ;  /* 0x000000ff3f00720b */ /* 0x000fda0003f0d000 */
[----:B------:R-:W-:Y:S05]  /*a3c0*/  @!P0 EXIT ;  /* 0x000000000000894d */ /* 0x000fea0003800000 */
[----:B------:R-:W-:Y:S05]  /*a3d0*/  BRA `(.L_x_229) ;  /* 0x00000000002c7947 */ /* 0x000fea0003800000 */
.L_x_230:
[----:B------:R-:W-:Y:S01]  /*a3e0*/  ISETP.NE.AND P0, PT, R102, RZ, PT ;  /* 0x000000ff6600720c */ /* 0x000fe20003f05270 */
[----:B------:R-:W-:-:S12]  /*a3f0*/  BSSY.RECONVERGENT B0, `(.L_x_229) ;  /* 0x0000009000007945 */ /* 0x000fd80003800200 */
[----:B------:R-:W-:Y:S05]  /*a400*/  @P0 BRA `(.L_x_231) ;  /* 0x0000000000140947 */ /* 0x000fea0003800000 */
[----:B------:R-:W1:Y:S02]  /*a410*/  LDCU.64 UR4, c[0x0][0x888] ;  /* 0x00011100ff0477ac */ /* 0x000e640008000a00 */
[----:B-1----:R-:W-:-:S04]  /*a420*/  ISETP.NE.U32.AND P0, PT, RZ, UR4, PT ;  /* 0x00000004ff007c0c */ /* 0x002fc8000bf05070 */
[----:B------:R-:W-:-:S13]  /*a430*/  ISETP.NE.AND.EX P0, PT, RZ, UR5, PT, P0 ;  /* 0x00000005ff007c0c */ /* 0x000fda000bf05300 */
[----:B------:R-:W-:Y:S05]  /*a440*/  @!P0 EXIT ;  /* 0x000000000000894d */ /* 0x000fea0003800000 */
[----:B------:R-:W-:Y:S05]  /*a450*/  BRA `(.L_x_232) ;  /* 0x0000000000087947 */ /* 0x000fea0003800000 */
.L_x_231:
[----:B------:R-:W-:-:S13]  /*a460*/  FSETP.NEU.AND P0, PT, R63, RZ, PT ;  /* 0x000000ff3f00720b */ /* 0x000fda0003f0d000 */
[----:B------:R-:W-:Y:S05]  /*a470*/  @!P0 EXIT ;  /* 0x000000000000894d */ /* 0x000fea0003800000 */
.L_x_232:
[----:B------:R-:W-:Y:S05]  /*a480*/  BSYNC.RECONVERGENT B0 ;  /* 0x0000000000007941 */ /* 0x000fea0003800200 */
.L_x_229:
[----:B------:R-:W-:Y:S01]  /*a490*/  LEA R2, R116, UR41, 0x3 ;  /* 0x0000002974027c11 */ /* 0x000fe2000f8e18ff */
[----:B------:R-:W-:Y:S01]  /*a4a0*/  IMAD.U32 R0, RZ, RZ, UR37 ;  /* 0x00000025ff007e24 */ /* 0x000fe2000f8e00ff */
[----:B------:R-:W-:-:S04]  /*a4b0*/  DEPBAR.LE SB0, 0x0 ;  /* 0x000080000000791a */ /* 0x000fc80000000000 */
[----:B------:R-:W-:-:S05]  /*a4c0*/  VIADD R2, R2, 0xa0 ;  /* 0x000000a002027836 */ /* 0x000fca0000000000 */
[----:B------:R-:W-:-:S04]  /*a4d0*/  PRMT R0, R0, 0x654, R2 ;  /* 0x0000065400007816 */ /* 0x000fc80000000002 */
[----:B------:R-:W-:Y:S01]  /*a4e0*/  SYNCS.ARRIVE.TRANS64.RED.A1T0 RZ, [R0+URZ], RZ ;  /* 0x000000ff00ff79a7 */ /* 0x000fe200081004ff */
[----:B------:R-:W-:Y:S05]  /*a4f0*/  EXIT ;  /* 0x000000000000794d */ /* 0x000fea0003800000 */
.L_x_24:
[----:B--2---:R2:W4:Y:S02]  /*a500*/  SYNCS.PHASECHK.TRANS64.TRYWAIT P0, [R2+URZ+0x140], R3 ;  /* 0x00014003020075a7 */ /* 0x00452400080011ff */
[----:B----4-:R-:W-:Y:S05]  /*a510*/  @!P0 NANOSLEEP.SYNCS 0x989680 ;  /* 0x009896800000895d */ /* 0x010fea0003900000 */
[----:B------:R-:W4:Y:S02]  /*a520*/  @!P0 SYNCS.PHASECHK.TRANS64 P0, [R2+URZ+0x140], R3 ;  /* 0x00014003020085a7 */ /* 0x000f2400080010ff */
[----:B----4-:R-:W-:Y:S05]  /*a530*/  @!P0 BRA `(.L_x_24) ;  /* 0xfffffffc00f08947 */ /* 0x010fea000383ffff */
[----:B------:R-:W-:Y:S05]  /*a540*/  BRA `(.L_x_233) ;  /* 0xffffff7000bc7947 */ /* 0x000fea000383ffff */
.L_x_27:
[----:B------:R-:W-:-:S07]  /*a550*/  MOV R2, UR33 ;  /* 0x0000002100027c02 */ /* 0x000fce0008000f00 */
.L_x_234:
[----:B-1----:R1:W2:Y:S02]  /*a560*/  SYNCS.PHASECHK.TRANS64.TRYWAIT P0, [R2+URZ+0x40], R4 ;  /* 0x00004004020075a7 */ /* 0x0022a400080011ff */
[----:B--2---:R-:W-:Y:S05]  /*a570*/  @!P0 NANOSLEEP.SYNCS 0x989680 ;  /* 0x009896800000895d */ /* 0x004fea0003900000 */
[----:B------:R-:W2:Y:S02]  /*a580*/  @!P0 SYNCS.PHASECHK.TRANS64 P0, [R2+URZ+0x40], R4 ;  /* 0x00004004020085a7 */ /* 0x000ea400080010ff */
[----:B--2---:R-:W-:Y:S05]  /*a590*/  @!P0 BRA `(.L_x_234) ;  /* 0xfffffffc00f08947 */ /* 0x004fea000383ffff */
[----:B------:R-:W-:Y:S05]  /*a5a0*/  BRA `(.L_x_26) ;  /* 0xffffff7400247947 */ /* 0x000fea000383ffff */
.L_x_34:
[----:B-1----:R-:W-:-:S07]  /*a5b0*/  MOV R2, UR17 ;  /* 0x0000001100027c02 */ /* 0x002fce0008000f00 */
.L_x_235:
[----:B-1----:R1:W2:Y:S02]  /*a5c0*/  SYNCS.PHASECHK.TRANS64.TRYWAIT P0, [R2+URZ+0x40], R4 ;  /* 0x00004004020075a7 */ /* 0x0022a400080011ff */
[----:B--2---:R-:W-:Y:S05]  /*a5d0*/  @!P0 NANOSLEEP.SYNCS 0x989680 ;  /* 0x009896800000895d */ /* 0x004fea0003900000 */
[----:B------:R-:W2:Y:S02]  /*a5e0*/  @!P0 SYNCS.PHASECHK.TRANS64 P0, [R2+URZ+0x40], R4 ;  /* 0x00004004020085a7 */ /* 0x000ea400080010ff */
[----:B--2---:R-:W-:Y:S05]  /*a5f0*/  @!P0 BRA `(.L_x_235) ;  /* 0xfffffffc00f08947 */ /* 0x004fea000383ffff */
[----:B------:R-:W-:Y:S05]  /*a600*/  BRA `(.L_x_33) ;  /* 0xffffff7400e47947 */ /* 0x000fea000383ffff */
.L_x_39:
[----:B-1----:R1:W2:Y:S02]  /*a610*/  SYNCS.PHASECHK.TRANS64.TRYWAIT P0, [R2+URZ+0xd0], R3 ;  /* 0x0000d003020075a7 */ /* 0x0022a400080011ff */
[----:B--2---:R-:W-:Y:S05]  /*a620*/  @!P0 NANOSLEEP.SYNCS 0x989680 ;  /* 0x009896800000895d */ /* 0x004fea0003900000 */
[----:B------:R-:W2:Y:S02]  /*a630*/  @!P0 SYNCS.PHASECHK.TRANS64 P0, [R2+URZ+0xd0], R3 ;  /* 0x0000d003020085a7 */ /* 0x000ea400080010ff */
[----:B--2---:R-:W-:Y:S05]  /*a640*/  @!P0 BRA `(.L_x_39) ;  /* 0xfffffffc00f08947 */ /* 0x004fea000383ffff */
[----:B------:R-:W-:Y:S05]  /*a650*/  BRA `(.L_x_236) ;  /* 0xffffff7800887947 */ /* 0x000fea000383ffff */
.L_x_43:
[----:B---3--:R-:W-:-:S07]  /*a660*/  MOV R0, UR4 ;  /* 0x0000000400007c02 */ /* 0x008fce0008000f00 */
.L_x_237:
[----:B-1----:R1:W2:Y:S02]  /*a670*/  SYNCS.PHASECHK.TRANS64.TRYWAIT P0, [R0+URZ], R2 ;  /* 0x00000002000075a7 */ /* 0x0022a400080011ff */
[----:B--2---:R-:W-:Y:S05]  /*a680*/  @!P0 NANOSLEEP.SYNCS 0x989680 ;  /* 0x009896800000895d */ /* 0x004fea0003900000 */
[----:B------:R-:W2:Y:S02]  /*a690*/  @!P0 SYNCS.PHASECHK.TRANS64 P0, [R0+URZ], R2 ;  /* 0x00000002000085a7 */ /* 0x000ea400080010ff */
[----:B--2---:R-:W-:Y:S05]  /*a6a0*/  @!P0 BRA `(.L_x_237) ;  /* 0xfffffffc00f08947 */ /* 0x004fea000383ffff */
[----:B------:R-:W-:Y:S05]  /*a6b0*/  BRA `(.L_x_238) ;  /* 0xffffff7c00f87947 */ /* 0x000fea000383ffff */
.L_x_44:
[----:B---3--:R-:W-:-:S07]  /*a6c0*/  MOV R0, UR4 ;  /* 0x0000000400007c02 */ /* 0x008fce0008000f00 */
.L_x_239:
[----:B-1----:R1:W2:Y:S02]  /*a6d0*/  SYNCS.PHASECHK.TRANS64.TRYWAIT P0, [R0+URZ], R3 ;  /* 0x00000003000075a7 */ /* 0x0022a400080011ff */
[----:B--2---:R-:W-:Y:S05]  /*a6e0*/  @!P0 NANOSLEEP.SYNCS 0x989680 ;  /* 0x009896800000895d */ /* 0x004fea0003900000 */
[----:B------:R-:W2:Y:S02]  /*a6f0*/  @!P0 SYNCS.PHASECHK.TRANS64 P0, [R0+URZ], R3 ;  /* 0x00000003000085a7 */ /* 0x000ea400080010ff */
[----:B--2---:R-:W-:Y:S05]  /*a700*/  @!P0 BRA `(.L_x_239) ;  /* 0xfffffffc00f08947 */ /* 0x004fea000383ffff */
[----:B------:R-:W-:Y:S05]  /*a710*/  BRA `(.L_x_240) ;  /* 0xffffff8000047947 */ /* 0x000fea000383ffff */
.L_x_45:
[----:B---3--:R-:W-:-:S07]  /*a720*/  MOV R0, UR4 ;  /* 0x0000000400007c02 */ /* 0x008fce0008000f00 */
.L_x_241:
[----:B-1----:R1:W2:Y:S02]  /*a730*/  SYNCS.PHASECHK.TRANS64.TRYWAIT P0, [R0+URZ], R3 ;  /* 0x00000003000075a7 */ /* 0x0022a400080011ff */
[----:B--2---:R-:W-:Y:S05]  /*a740*/  @!P0 NANOSLEEP.SYNCS 0x989680 ;  /* 0x009896800000895d */ /* 0x004fea0003900000 */
[----:B------:R-:W2:Y:S02]  /*a750*/  @!P0 SYNCS.PHASECHK.TRANS64 P0, [R0+URZ], R3 ;  /* 0x00000003000085a7 */ /* 0x000ea400080010ff */
[----:B--2---:R-:W-:Y:S05]  /*a760*/  @!P0 BRA `(.L_x_241) ;  /* 0xfffffffc00f08947 */ /* 0x004fea000383ffff */
[----:B------:R-:W-:Y:S05]  /*a770*/  BRA `(.L_x_242) ;  /* 0xffffff8000107947 */ /* 0x000fea000383ffff */
.L_x_46:
[----:B---3--:R-:W-:-:S07]  /*a780*/  MOV R0, UR4 ;  /* 0x0000000400007c02 */ /* 0x008fce0008000f00 */
.L_x_243:
[----:B-1----:R1:W2:Y:S02]  /*a790*/  SYNCS.PHASECHK.TRANS64.TRYWAIT P0, [R0+URZ], R3 ;  /* 0x00000003000075a7 */ /* 0x0022a400080011ff */
[----:B--2---:R-:W-:Y:S05]  /*a7a0*/  @!P0 NANOSLEEP.SYNCS 0x989680 ;  /* 0x009896800000895d */ /* 0x004fea0003900000 */
[----:B------:R-:W2:Y:S02]  /*a7b0*/  @!P0 SYNCS.PHASECHK.TRANS64 P0, [R0+URZ], R3 ;  /* 0x00000003000085a7 */ /* 0x000ea400080010ff */
[----:B--2---:R-:W-:Y:S05]  /*a7c0*/  @!P0 BRA `(.L_x_243) ;  /* 0xfffffffc00f08947 */ /* 0x004fea000383ffff */
[----:B------:R-:W-:Y:S05]  /*a7d0*/  BRA `(.L_x_244) ;  /* 0xffffff80001c7947 */ /* 0x000fea000383ffff */
.L_x_47:
[----:B---3--:R-:W-:-:S07]  /*a7e0*/  MOV R0, UR4 ;  /* 0x0000000400007c02 */ /* 0x008fce0008000f00 */
.L_x_245:
[----:B-1----:R1:W2:Y:S02]  /*a7f0*/  SYNCS.PHASECHK.TRANS64.TRYWAIT P0, [R0+URZ], R3 ;  /* 0x00000003000075a7 */ /* 0x0022a400080011ff */
[----:B--2---:R-:W-:Y:S05]  /*a800*/  @!P0 NANOSLEEP.SYNCS 0x989680 ;  /* 0x009896800000895d */ /* 0x004fea0003900000 */
[----:B------:R-:W2:Y:S02]  /*a810*/  @!P0 SYNCS.PHASECHK.TRANS64 P0, [R0+URZ], R3 ;  /* 0x00000003000085a7 */ /* 0x000ea400080010ff */
[----:B--2---:R-:W-:Y:S05]  /*a820*/  @!P0 BRA `(.L_x_245) ;  /* 0xfffffffc00f08947 */ /* 0x004fea000383ffff */
[----:B------:R-:W-:Y:S05]  /*a830*/  BRA `(.L_x_246) ;  /* 0xffffff8000287947 */ /* 0x000fea000383ffff */
.L_x_48:
[----:B---3--:R-:W-:-:S07]  /*a840*/  MOV R0, UR4 ;  /* 0x0000000400007c02 */ /* 0x008fce0008000f00 */
.L_x_247:
[----:B-1----:R1:W2:Y:S02]  /*a850*/  SYNCS.PHASECHK.TRANS64.TRYWAIT P0, [R0+URZ], R3 ;  /* 0x00000003000075a7 */ /* 0x0022a400080011ff */
[----:B--2---:R-:W-:Y:S05]  /*a860*/  @!P0 NANOSLEEP.SYNCS 0x989680 ;  /* 0x009896800000895d */ /* 0x004fea0003900000 */
[----:B------:R-:W2:Y:S02]  /*a870*/  @!P0 SYNCS.PHASECHK.TRANS64 P0, [R0+URZ], R3 ;  /* 0x00000003000085a7 */ /* 0x000ea400080010ff */
[----:B--2---:R-:W-:Y:S05]  /*a880*/  @!P0 BRA `(.L_x_247) ;  /* 0xfffffffc00f08947 */ /* 0x004fea000383ffff */
[----:B------:R-:W-:Y:S05]  /*a890*/  BRA `(.L_x_248) ;  /* 0xffffff8000347947 */ /* 0x000fea000383ffff */
.L_x_49:
[----:B---3--:R-:W-:-:S07]  /*a8a0*/  MOV R0, UR4 ;  /* 0x0000000400007c02 */ /* 0x008fce0008000f00 */
.L_x_249:
[----:B-1----:R1:W2:Y:S02]  /*a8b0*/  SYNCS.PHASECHK.TRANS64.TRYWAIT P0, [R0+URZ], R3 ;  /* 0x00000003000075a7 */ /* 0x0022a400080011ff */
[----:B--2---:R-:W-:Y:S05]  /*a8c0*/  @!P0 NANOSLEEP.SYNCS 0x989680 ;  /* 0x009896800000895d */ /* 0x004fea0003900000 */
[----:B------:R-:W2:Y:S02]  /*a8d0*/  @!P0 SYNCS.PHASECHK.TRANS64 P0, [R0+URZ], R3 ;  /* 0x00000003000085a7 */ /* 0x000ea400080010ff */
[----:B--2---:R-:W-:Y:S05]  /*a8e0*/  @!P0 BRA `(.L_x_249) ;  /* 0xfffffffc00f08947 */ /* 0x004fea000383ffff */
[----:B------:R-:W-:Y:S05]  /*a8f0*/  BRA `(.L_x_250) ;  /* 0xffffff8000407947 */ /* 0x000fea000383ffff */
.L_x_52:
[----:B-1----:R1:W2:Y:S02]  /*a900*/  SYNCS.PHASECHK.TRANS64.TRYWAIT P0, [R0+URZ+0x130], R4 ;  /* 0x00013004000075a7 */ /* 0x0022a400080011ff */
[----:B--2---:R-:W-:Y:S05]  /*a910*/  @!P0 NANOSLEEP.SYNCS 0x989680 ;  /* 0x009896800000895d */ /* 0x004fea0003900000 */
[----:B------:R-:W2:Y:S02]  /*a920*/  @!P0 SYNCS.PHASECHK.TRANS64 P0, [R0+URZ+0x130], R4 ;  /* 0x00013004000085a7 */ /* 0x000ea400080010ff */
[----:B--2---:R-:W-:Y:S05]  /*a930*/  @!P0 BRA `(.L_x_52) ;  /* 0xfffffffc00f08947 */ /* 0x004fea000383ffff */
[----:B------:R-:W-:Y:S05]  /*a940*/  BRA `(.L_x_251) ;  /* 0xffffff8000a07947 */ /* 0x000fea000383ffff */
.L_x_53:
[----:B------:R-:W-:-:S07]  /*a950*/  MOV R0, UR5 ;  /* 0x0000000500007c02 */ /* 0x000fce0008000f00 */
.L_x_252:
[----:B-1----:R1:W2:Y:S02]  /*a960*/  SYNCS.PHASECHK.TRANS64.TRYWAIT P0, [R0+URZ+0xe0], R5 ;  /* 0x0000e005000075a7 */ /* 0x0022a400080011ff */
[----:B--2---:R-:W-:Y:S05]  /*a970*/  @!P0 NANOSLEEP.SYNCS 0x989680 ;  /* 0x009896800000895d */ /* 0x004fea0003900000 */
[----:B------:R-:W2:Y:S02]  /*a980*/  @!P0 SYNCS.PHASECHK.TRANS64 P0, [R0+URZ+0xe0], R5 ;  /* 0x0000e005000085a7 */ /* 0x000ea400080010ff */
[----:B--2---:R-:W-:Y:S05]  /*a990*/  @!P0 BRA `(.L_x_252) ;  /* 0xfffffffc00f08947 */ /* 0x004fea000383ffff */
[----:B------:R-:W-:Y:S05]  /*a9a0*/  BRA `(.L_x_253) ;  /* 0xffffff8000b07947 */ /* 0x000fea000383ffff */
.L_x_54:
[----:B-1----:R1:W2:Y:S02]  /*a9b0*/  SYNCS.PHASECHK.TRANS64.TRYWAIT P1, [R0+URZ+0xd0], R4 ;  /* 0x0000d004000075a7 */ /* 0x0022a400080211ff */
[----:B--2---:R-:W-:Y:S05]  /*a9c0*/  @!P1 NANOSLEEP.SYNCS 0x989680 ;  /* 0x009896800000995d */ /* 0x004fea0003900000 */
[----:B------:R-:W2:Y:S02]  /*a9d0*/  @!P1 SYNCS.PHASECHK.TRANS64 P1, [R0+URZ+0xd0], R4 ;  /* 0x0000d004000095a7 */ /* 0x000ea400080210ff */
[----:B--2---:R-:W-:Y:S05]  /*a9e0*/  @!P1 BRA `(.L_x_54) ;  /* 0xfffffffc00f09947 */ /* 0x004fea000383ffff */
[----:B------:R-:W-:Y:S05]  /*a9f0*/  BRA `(.L_x_254) ;  /* 0xffffff8000e07947 */ /* 0x000fea000383ffff */
.L_x_57:
[----:B------:R-:W-:-:S07]  /*aa00*/  MOV R0, UR5 ;  /* 0x0000000500007c02 */ /* 0x000fce0008000f00 */
.L_x_255:
[----:B-1----:R1:W2:Y:S02]  /*aa10*/  SYNCS.PHASECHK.TRANS64.TRYWAIT P0, [R0+URZ+0xe0], R2 ;  /* 0x0000e002000075a7 */ /* 0x0022a400080011ff */
[----:B--2---:R-:W-:Y:S05]  /*aa20*/  @!P0 NANOSLEEP.SYNCS 0x989680 ;  /* 0x009896800000895d */ /* 0x004fea0003900000 */
[----:B------:R-:W2:Y:S02]  /*aa30*/  @!P0 SYNCS.PHASECHK.TRANS64 P0, [R0+URZ+0xe0], R2 ;  /* 0x0000e002000085a7 */ /* 0x000ea400080010ff */
[----:B--2---:R-:W-:Y:S05]  /*aa40*/  @!P0 BRA `(.L_x_255) ;  /* 0xfffffffc00f08947 */ /* 0x004fea000383ffff */
[----:B------:R-:W-:Y:S05]  /*aa50*/  BRA `(.L_x_56) ;  /* 0xffffff8400347947 */ /* 0x000fea000383ffff */
.L_x_66:
[----:B-1----:R-:W-:-:S04]  /*aa60*/  MOV R4, UR6 ;  /* 0x0000000600047c02 */ /* 0x002fc80008000f00 */
[----:B------:R1:W2:Y:S03]  /*aa70*/  SYNCS.PHASECHK.TRANS64.TRYWAIT P0, [R4+URZ+0x8], R5 ;  /* 0x00000805040075a7 */ /* 0x0002a600080011ff */
[----:B--2---:R-:W-:Y:S05]  /*aa80*/  @!P0 NANOSLEEP.SYNCS 0x989680 ;  /* 0x009896800000895d */ /* 0x004fea0003900000 */
[----:B------:R-:W2:Y:S02]  /*aa90*/  @!P0 SYNCS.PHASECHK.TRANS64 P0, [R4+URZ+0x8], R5 ;  /* 0x00000805040085a7 */ /* 0x000ea400080010ff */
[----:B--2---:R-:W-:Y:S05]  /*aaa0*/  @!P0 BRA `(.L_x_66) ;  /* 0xfffffffc00ec8947 */ /* 0x004fea000383ffff */
[----:B------:R-:W-:Y:S05]  /*aab0*/  BRA `(.L_x_65) ;  /* 0xffffff8400e87947 */ /* 0x000fea000383ffff */
.L_x_68:
[----:B------:R-:W-:Y:S01]  /*aac0*/  BSSY B0, `(.L_x_256) ;  /* 0x0000006000007945 */ /* 0x000fe20003800000 */
[----:B------:R-:W-:-:S07]  /*aad0*/  MOV R15, 0xffffffff ;  /* 0xffffffff000f7802 */ /* 0x000fce0000000f00 */
[----:B-1---5:R-:W-:Y:S05]  /*aae0*/  WARPSYNC.COLLECTIVE R15, `(.L_x_257) ;  /* 0x000000000f0c7348 */ /* 0x022fea0003c00000 */
[----:B------:R-:W-:Y:S02]  /*aaf0*/  ELECT P6, UR79, PT ;  /* 0x00000000004f782f */ /* 0x000fe400038c0000 */
[----:B------:R-:W-:Y:S01]  /*ab00*/  MOV R14, UR79 ;  /* 0x0000004f000e7c02 */ /* 0x000fe20008000f00 */
[----:B-1---5:R-:W-:Y:S10]  /*ab10*/  ENDCOLLECTIVE ;  /* 0x000000000000791b */ /* 0x022ff40003800000 */
.L_x_257:
[----:B------:R-:W-:Y:S05]  /*ab20*/  BSYNC B0 ;  /* 0x0000000000007941 */ /* 0x000fea0003800000 */
.L_x_256:
[----:B------:R-:W-:Y:S05]  /*ab30*/  BRA `(.L_x_258) ;  /* 0xffffff8800187947 */ /* 0x000fea000383ffff */
.L_x_70:
[----:B-1----:R-:W-:-:S04]  /*ab40*/  MOV R2, UR6 ;  /* 0x0000000600027c02 */ /* 0x002fc80008000f00 */
[----:B------:R1:W2:Y:S03]  /*ab50*/  SYNCS.PHASECHK.TRANS64.TRYWAIT P0, [R2+URZ+0x8], R3 ;  /* 0x00000803020075a7 */ /* 0x0002a600080011ff */
[----:B--2---:R-:W-:Y:S05]  /*ab60*/  @!P0 NANOSLEEP.SYNCS 0x989680 ;  /* 0x009896800000895d */ /* 0x004fea0003900000 */
[----:B------:R-:W2:Y:S02]  /*ab70*/  @!P0 SYNCS.PHASECHK.TRANS64 P0, [R2+URZ+0x8], R3 ;  /* 0x00000803020085a7 */ /* 0x000ea400080010ff */
[----:B--2---:R-:W-:Y:S05]  /*ab80*/  @!P0 BRA `(.L_x_70) ;  /* 0xfffffffc00ec8947 */ /* 0x004fea000383ffff */
[----:B------:R-:W-:Y:S05]  /*ab90*/  BRA `(.L_x_69) ;  /* 0xffffff88001c7947 */ /* 0x000fea000383ffff */
.L_x_71:
[----:B-1----:R1:W2:Y:S02]  /*aba0*/  SYNCS.PHASECHK.TRANS64.TRYWAIT P0, [R0+URZ+0xd0], R4 ;  /* 0x0000d004000075a7 */ /* 0x0022a400080011ff */
[----:B--2---:R-:W-:Y:S05]  /*abb0*/  @!P0 NANOSLEEP.SYNCS 0x989680 ;  /* 0x009896800000895d */ /* 0x004fea0003900000 */
[----:B------:R-:W2:Y:S02]  /*abc0*/  @!P0 SYNCS.PHASECHK.TRANS64 P0, [R0+URZ+0xd0], R4 ;  /* 0x0000d004000085a7 */ /* 0x000ea400080010ff */
[----:B--2---:R-:W-:Y:S05]  /*abd0*/  @!P0 BRA `(.L_x_71) ;  /* 0xfffffffc00f08947 */ /* 0x004fea000383ffff */
[----:B------:R-:W-:Y:S05]  /*abe0*/  BRA `(.L_x_259) ;  /* 0xffffff8c00087947 */ /* 0x000fea000383ffff */
.L_x_73:
[----:B------:R-:W-:-:S07]  /*abf0*/  MOV R0, UR9 ;  /* 0x0000000900007c02 */ /* 0x000fce0008000f00 */
.L_x_260:
[----:B-1----:R1:W2:Y:S02]  /*ac00*/  SYNCS.PHASECHK.TRANS64.TRYWAIT P0, [R0+URZ+0x110], R4 ;  /* 0x00011004000075a7 */ /* 0x0022a400080011ff */
[----:B--2---:R-:W-:Y:S05]  /*ac10*/  @!P0 NANOSLEEP.SYNCS 0x989680 ;  /* 0x009896800000895d */ /* 0x004fea0003900000 */
[----:B------:R-:W2:Y:S02]  /*ac20*/  @!P0 SYNCS.PHASECHK.TRANS64 P0, [R0+URZ+0x110], R4 ;  /* 0x00011004000085a7 */ /* 0x000ea400080010ff */
[----:B--2---:R-:W-:Y:S05]  /*ac30*/  @!P0 BRA `(.L_x_260) ;  /* 0xfffffffc00f08947 */ /* 0x004fea000383ffff */
[----:B------:R-:W-:Y:S05]  /*ac40*/  BRA `(.L_x_261) ;  /* 0xffffff8c00547947 */ /* 0x000fea000383ffff */
.L_x_76:
[----:B------:R-:W-:Y:S07]  /*ac50*/  MOV R0, UR8 ;  /* 0x0000000800007c02 */ /* 0x000fee0008000f00 */
.L_x_262:
[----:B-1----:R1:W2:Y:S02]  /*ac60*/  SYNCS.PHASECHK.TRANS64.TRYWAIT P0, [R0+URZ], R4 ;  /* 0x00000004000075a7 */ /* 0x0022a400080011ff */
[----:B--2---:R-:W-:Y:S05]  /*ac70*/  @!P0 NANOSLEEP.SYNCS 0x989680 ;  /* 0x009896800000895d */ /* 0x004fea0003900000 */
[----:B------:R-:W2:Y:S02]  /*ac80*/  @!P0 SYNCS.PHASECHK.TRANS64 P0, [R0+URZ], R4 ;  /* 0x00000004000085a7 */ /* 0x000ea400080010ff */
[----:B--2---:R-:W-:Y:S05]  /*ac90*/  @!P0 BRA `(.L_x_262) ;  /* 0xfffffffc00f08947 */ /* 0x004fea000383ffff */
[----:B------:R-:W-:Y:S05]  /*aca0*/  BRA `(.L_x_75) ;  /* 0xffffff8c00687947 */ /* 0x000fea000383ffff */
.L_x_80:
[----:B-1----:R-:W-:-:S07]  /*acb0*/  MOV R0, UR8 ;  /* 0x0000000800007c02 */ /* 0x002fce0008000f00 */
.L_x_263:
[----:B-1----:R1:W2:Y:S02]  /*acc0*/  SYNCS.PHASECHK.TRANS64.TRYWAIT P0, [R0+URZ], R2 ;  /* 0x00000002000075a7 */ /* 0x0022a400080011ff */
[----:B--2---:R-:W-:Y:S05]  /*acd0*/  @!P0 NANOSLEEP.SYNCS 0x989680 ;  /* 0x009896800000895d */ /* 0x004fea0003900000 */
[----:B------:R-:W2:Y:S02]  /*ace0*/  @!P0 SYNCS.PHASECHK.TRANS64 P0, [R0+URZ], R2 ;  /* 0x00000002000085a7 */ /* 0x000ea400080010ff */
[----:B--2---:R-:W-:Y:S05]  /*acf0*/  @!P0 BRA `(.L_x_263) ;  /* 0xfffffffc00f08947 */ /* 0x004fea000383ffff */
[----:B------:R-:W-:Y:S05]  /*ad00*/  BRA `(.L_x_264) ;  /* 0xffffff90005c7947 */ /* 0x000fea000383ffff */
.L_x_81:
[----:B------:R-:W-:-:S07]  /*ad10*/  MOV R0, UR8 ;  /* 0x0000000800007c02 */ /* 0x000fce0008000f00 */
.L_x_265:
[----:B-1----:R1:W2:Y:S02]  /*ad20*/  SYNCS.PHASECHK.TRANS64.TRYWAIT P0, [R0+URZ], R3 ;  /* 0x00000003000075a7 */ /* 0x0022a400080011ff */
[----:B--2---:R-:W-:Y:S05]  /*ad30*/  @!P0 NANOSLEEP.SYNCS 0x989680 ;  /* 0x009896800000895d */ /* 0x004fea0003900000 */
[----:B------:R-:W2:Y:S02]  /*ad40*/  @!P0 SYNCS.PHASECHK.TRANS64 P0, [R0+URZ], R3 ;  /* 0x00000003000085a7 */ /* 0x000ea400080010ff */
[----:B--2---:R-:W-:Y:S05]  /*ad50*/  @!P0 BRA `(.L_x_265) ;  /* 0xfffffffc00f08947 */ /* 0x004fea000383ffff */
[----:B------:R-:W-:Y:S05]  /*ad60*/  BRA `(.L_x_266) ;  /* 0xffffff9000687947 */ /* 0x000fea000383ffff */
.L_x_82:
[----:B------:R-:W-:-:S07]  /*ad70*/  MOV R0, UR8 ;  /* 0x0000000800007c02 */ /* 0x000fce0008000f00 */
.L_x_267:
[----:B-1----:R1:W2:Y:S02]  /*ad80*/  SYNCS.PHASECHK.TRANS64.TRYWAIT P0, [R0+URZ], R3 ;  /* 0x00000003000075a7 */ /* 0x0022a400080011ff */
[----:B--2---:R-:W-:Y:S05]  /*ad90*/  @!P0 NANOSLEEP.SYNCS 0x989680 ;  /* 0x009896800000895d */ /* 0x004fea0003900000 */
[----:B------:R-:W2:Y:S02]  /*ada0*/  @!P0 SYNCS.PHASECHK.TRANS64 P0, [R0+URZ], R3 ;  /* 0x00000003000085a7 */ /* 0x000ea400080010ff */
[----:B--2---:R-:W-:Y:S05]  /*adb0*/  @!P0 BRA `(.L_x_267) ;  /* 0xfffffffc00f08947 */ /* 0x004fea000383ffff */
[----:B------:R-:W-:Y:S05]  /*adc0*/  BRA `(.L_x_268) ;  /* 0xffffff9000747947 */ /* 0x000fea000383ffff */
.L_x_85:
[----:B------:R-:W-:-:S07]  /*add0*/  MOV R0, UR7 ;  /* 0x0000000700007c02 */ /* 0x000fce0008000f00 */
.L_x_269:
[----:B-1----:R1:W2:Y:S02]  /*ade0*/  SYNCS.PHASECHK.TRANS64.TRYWAIT P1, [R0+URZ+0x150], R2 ;  /* 0x00015002000075a7 */ /* 0x0022a400080211ff */
[----:B--2---:R-:W-:Y:S05]  /*adf0*/  @!P1 NANOSLEEP.SYNCS 0x989680 ;  /* 0x009896800000995d */ /* 0x004fea0003900000 */
[----:B------:R-:W2:Y:S02]  /*ae00*/  @!P1 SYNCS.PHASECHK.TRANS64 P1, [R0+URZ+0x150], R2 ;  /* 0x00015002000095a7 */ /* 0x000ea400080210ff */
[----:B--2---:R-:W-:Y:S05]  /*ae10*/  @!P1 BRA `(.L_x_269) ;  /* 0xfffffffc00f09947 */ /* 0x004fea000383ffff */
[----:B------:R-:W-:Y:S05]  /*ae20*/  BRA `(.L_x_270) ;  /* 0xffffff9000c07947 */ /* 0x000fea000383ffff */
.L_x_90:
[----:B--2---:R2:W4:Y:S02]  /*ae30*/  SYNCS.PHASECHK.TRANS64.TRYWAIT P0, [R0+URZ+0xd0], R2 ;  /* 0x0000d002000075a7 */ /* 0x00452400080011ff */
[----:B----4-:R-:W-:Y:S05]  /*ae40*/  @!P0 NANOSLEEP.SYNCS 0x989680 ;  /* 0x009896800000895d */ /* 0x010fea0003900000 */
[----:B------:R-:W4:Y:S02]  /*ae50*/  @!P0 SYNCS.PHASECHK.TRANS64 P0, [R0+URZ+0xd0], R2 ;  /* 0x0000d002000085a7 */ /* 0x000f2400080010ff */
[----:B----4-:R-:W-:Y:S05]  /*ae60*/  @!P0 BRA `(.L_x_90) ;  /* 0xfffffffc00f08947 */ /* 0x010fea000383ffff */
[----:B------:R-:W-:Y:S05]  /*ae70*/  BRA `(.L_x_271) ;  /* 0xffffff9400d47947 */ /* 0x000fea000383ffff */
.L_x_93:
[----:B------:R-:W-:Y:S07]  /*ae80*/  MOV R0, UR7 ;  /* 0x0000000700007c02 */ /* 0x000fee0008000f00 */
.L_x_272:
[----:B--2---:R2:W4:Y:S02]  /*ae90*/  SYNCS.PHASECHK.TRANS64.TRYWAIT P0, [R0+URZ+0xc8], R2 ;  /* 0x0000c802000075a7 */ /* 0x00452400080011ff */
[----:B----4-:R-:W-:Y:S05]  /*aea0*/  @!P0 NANOSLEEP.SYNCS 0x989680 ;  /* 0x009896800000895d */ /* 0x010fea0003900000 */
[----:B------:R-:W4:Y:S02]  /*aeb0*/  @!P0 SYNCS.PHASECHK.TRANS64 P0, [R0+URZ+0xc8], R2 ;  /* 0x0000c802000085a7 */ /* 0x000f2400080010ff */
[----:B----4-:R-:W-:Y:S05]  /*aec0*/  @!P0 BRA `(.L_x_272) ;  /* 0xfffffffc00f08947 */ /* 0x010fea000383ffff */
[----:B------:R-:W-:Y:S05]  /*aed0*/  BRA `(.L_x_92) ;  /* 0xffffff9800b47947 */ /* 0x000fea000383ffff */
.L_x_96:
[----:B------:R-:W-:Y:S07]  /*aee0*/  MOV R0, UR7 ;  /* 0x0000000700007c02 */ /* 0x000fee0008000f00 */
.L_x_273:
[----:B-1----:R1:W2:Y:S02]  /*aef0*/  SYNCS.PHASECHK.TRANS64.TRYWAIT P0, [R0+URZ+0xa0], R22 ;  /* 0x0000a016000075a7 */ /* 0x0022a400080011ff */
[----:B--2---:R-:W-:Y:S05]  /*af00*/  @!P0 NANOSLEEP.SYNCS 0x989680 ;  /* 0x009896800000895d */ /* 0x004fea0003900000 */
[----:B------:R-:W2:Y:S02]  /*af10*/  @!P0 SYNCS.PHASECHK.TRANS64 P0, [R0+URZ+0xa0], R22 ;  /* 0x0000a016000085a7 */ /* 0x000ea400080010ff */
[----:B--2---:R-:W-:Y:S05]  /*af20*/  @!P0 BRA `(.L_x_273) ;  /* 0xfffffffc00f08947 */ /* 0x004fea000383ffff */
[----:B------:R-:W-:Y:S05]  /*af30*/  BRA `(.L_x_274) ;  /* 0xffffff9c002c7947 */ /* 0x000fea000383ffff */
.L_x_97:
[----:B------:R-:W-:Y:S07]  /*af40*/  MOV R0, UR7 ;  /* 0x0000000700007c02 */ /* 0x000fee0008000f00 */
.L_x_275:
[----:B-1----:R1:W2:Y:S02]  /*af50*/  SYNCS.PHASECHK.TRANS64.TRYWAIT P0, [R0+URZ+0xa8], R22 ;  /* 0x0000a816000075a7 */ /* 0x0022a400080011ff */
[----:B--2---:R-:W-:Y:S05]  /*af60*/  @!P0 NANOSLEEP.SYNCS 0x989680 ;  /* 0x009896800000895d */ /* 0x004fea0003900000 */
[----:B------:R-:W2:Y:S02]  /*af70*/  @!P0 SYNCS.PHASECHK.TRANS64 P0, [R0+URZ+0xa8], R22 ;  /* 0x0000a816000085a7 */ /* 0x000ea400080010ff */
[----:B--2---:R-:W-:Y:S05]  /*af80*/  @!P0 BRA `(.L_x_275) ;  /* 0xfffffffc00f08947 */ /* 0x004fea000383ffff */
[----:B------:R-:W-:Y:S05]  /*af90*/  BRA `(.L_x_276) ;  /* 0xffffff9c00647947 */ /* 0x000fea000383ffff */
.L_x_98:
[----:B------:R-:W-:Y:S07]  /*afa0*/  MOV R0, UR7 ;  /* 0x0000000700007c02 */ /* 0x000fee0008000f00 */
.L_x_277:
[----:B-1----:R1:W2:Y:S02]  /*afb0*/  SYNCS.PHASECHK.TRANS64.TRYWAIT P0, [R0+URZ+0xb0], R22 ;  /* 0x0000b016000075a7 */ /* 0x0022a400080011ff */
[----:B--2---:R-:W-:Y:S05]  /*afc0*/  @!P0 NANOSLEEP.SYNCS 0x989680 ;  /* 0x009896800000895d */ /* 0x004fea0003900000 */
[----:B------:R-:W2:Y:S02]  /*afd0*/  @!P0 SYNCS.PHASECHK.TRANS64 P0, [R0+URZ+0xb0], R22 ;  /* 0x0000b016000085a7 */ /* 0x000ea400080010ff */
[----:B--2---:R-:W-:Y:S05]  /*afe0*/  @!P0 BRA `(.L_x_277) ;  /* 0xfffffffc00f08947 */ /* 0x004fea000383ffff */
[----:B------:R-:W-:Y:S05]  /*aff0*/  BRA `(.L_x_278) ;  /* 0xffffff9c00a87947 */ /* 0x000fea000383ffff */
.L_x_99:
[----:B------:R-:W-:Y:S07]  /*b000*/  MOV R0, UR7 ;  /* 0x0000000700007c02 */ /* 0x000fee0008000f00 */
.L_x_279:
[----:B-1----:R1:W2:Y:S02]  /*b010*/  SYNCS.PHASECHK.TRANS64.TRYWAIT P0, [R0+URZ+0xb8], R22 ;  /* 0x0000b816000075a7 */ /* 0x0022a400080011ff */
[----:B--2---:R-:W-:Y:S05]  /*b020*/  @!P0 NANOSLEEP.SYNCS 0x989680 ;  /* 0x009896800000895d */ /* 0x004fea0003900000 */
[----:B------:R-:W2:Y:S02]  /*b030*/  @!P0 SYNCS.PHASECHK.TRANS64 P0, [R0+URZ+0xb8], R22 ;  /* 0x0000b816000085a7 */ /* 0x000ea400080010ff */
[----:B--2---:R-:W-:Y:S05]  /*b040*/  @!P0 BRA `(.L_x_279) ;  /* 0xfffffffc00f08947 */ /* 0x004fea000383ffff */
[----:B------:R-:W-:Y:S05]  /*b050*/  BRA `(.L_x_280) ;  /* 0xffffffa0002c7947 */ /* 0x000fea000383ffff */
.L_x_101:
[----:B------:R-:W-:-:S07]  /*b060*/  MOV R0, UR7 ;  /* 0x0000000700007c02 */ /* 0x000fce0008000f00 */
.L_x_281:
[----:B-1----:R1:W4:Y:S02]  /*b070*/  SYNCS.PHASECHK.TRANS64.TRYWAIT P0, [R0+URZ+0xa0], R2 ;  /* 0x0000a002000075a7 */ /* 0x00232400080011ff */
[----:B----4-:R-:W-:Y:S05]  /*b080*/  @!P0 NANOSLEEP.SYNCS 0x989680 ;  /* 0x009896800000895d */ /* 0x010fea0003900000 */
[----:B------:R-:W4:Y:S02]  /*b090*/  @!P0 SYNCS.PHASECHK.TRANS64 P0, [R0+URZ+0xa0], R2 ;  /* 0x0000a002000085a7 */ /* 0x000f2400080010ff */
[----:B----4-:R-:W-:Y:S05]  /*b0a0*/  @!P0 BRA `(.L_x_281) ;  /* 0xfffffffc00f08947 */ /* 0x010fea000383ffff */
[----:B------:R-:W-:Y:S05]  /*b0b0*/  BRA `(.L_x_282) ;  /* 0xffffffa0009c7947 */ /* 0x000fea000383ffff */
.L_x_102:
[----:B-1----:R-:W-:-:S07]  /*b0c0*/  MOV R0, UR7 ;  /* 0x0000000700007c02 */ /* 0x002fce0008000f00 */
.L_x_283:
[----:B-1----:R1:W4:Y:S02]  /*b0d0*/  SYNCS.PHASECHK.TRANS64.TRYWAIT P0, [R0+URZ+0xa8], R2 ;  /* 0x0000a802000075a7 */ /* 0x00232400080011ff */
[----:B----4-:R-:W-:Y:S05]  /*b0e0*/  @!P0 NANOSLEEP.SYNCS 0x989680 ;  /* 0x009896800000895d */ /* 0x010fea0003900000 */
[----:B------:R-:W4:Y:S02]  /*b0f0*/  @!P0 SYNCS.PHASECHK.TRANS64 P0, [R0+URZ+0xa8], R2 ;  /* 0x0000a802000085a7 */ /* 0x000f2400080010ff */
[----:B----4-:R-:W-:Y:S05]  /*b100*/  @!P0 BRA `(.L_x_283) ;  /* 0xfffffffc00f08947 */ /* 0x010fea000383ffff */
[----:B------:R-:W-:Y:S05]  /*b110*/  BRA `(.L_x_284) ;  /* 0xffffffa0008c7947 */ /* 0x000fea000383ffff */
.L_x_103:
[----:B-1----:R-:W-:-:S07]  /*b120*/  MOV R0, UR7 ;  /* 0x0000000700007c02 */ /* 0x002fce0008000f00 */
.L_x_285:
[----:B-1----:R1:W4:Y:S02]  /*b130*/  SYNCS.PHASECHK.TRANS64.TRYWAIT P0, [R0+URZ+0xb0], R2 ;  /* 0x0000b002000075a7 */ /* 0x00232400080011ff */
[----:B----4-:R-:W-:Y:S05]  /*b140*/  @!P0 NANOSLEEP.SYNCS 0x989680 ;  /* 0x009896800000895d */ /* 0x010fea0003900000 */
[----:B------:R-:W4:Y:S02]  /*b150*/  @!P0 SYNCS.PHASECHK.TRANS64 P0, [R0+URZ+0xb0], R2 ;  /* 0x0000b002000085a7 */ /* 0x000f2400080010ff */
[----:B----4-:R-:W-:Y:S05]  /*b160*/  @!P0 BRA `(.L_x_285) ;  /* 0xfffffffc00f08947 */ /* 0x010fea000383ffff */
[----:B------:R-:W-:Y:S05]  /*b170*/  BRA `(.L_x_286) ;  /* 0xffffffa0007c7947 */ /* 0x000fea000383ffff */
.L_x_105:
[----:B-1----:R1:W2:Y:S02]  /*b180*/  SYNCS.PHASECHK.TRANS64.TRYWAIT P0, [R0+URZ+0xd0], R2 ;  /* 0x0000d002000075a7 */ /* 0x0022a400080011ff */
[----:B--2---:R-:W-:Y:S05]  /*b190*/  @!P0 NANOSLEEP.SYNCS 0x989680 ;  /* 0x009896800000895d */ /* 0x004fea0003900000 */
[----:B------:R-:W2:Y:S02]  /*b1a0*/  @!P0 SYNCS.PHASECHK.TRANS64 P0, [R0+URZ+0xd0], R2 ;  /* 0x0000d002000085a7 */ /* 0x000ea400080010ff */
[----:B--2---:R-:W-:Y:S05]  /*b1b0*/  @!P0 BRA `(.L_x_105) ;  /* 0xfffffffc00f08947 */ /* 0x004fea000383ffff */
[----:B------:R-:W-:Y:S05]  /*b1c0*/  BRA `(.L_x_287) ;  /* 0xffffffa400147947 */ /* 0x000fea000383ffff */
.L_x_119:
[----:B-1----:R1:W2:Y:S02]  /*b1d0*/  SYNCS.PHASECHK.TRANS64.TRYWAIT P0, [R2+URZ+0x80], R0 ;  /* 0x00008000020075a7 */ /* 0x0022a400080011ff */
[----:B--2---:R-:W-:Y:S05]  /*b1e0*/  @!P0 NANOSLEEP.SYNCS 0x989680 ;  /* 0x009896800000895d */ /* 0x004fea0003900000 */
[----:B------:R-:W2:Y:S02]  /*b1f0*/  @!P0 SYNCS.PHASECHK.TRANS64 P0, [R2+URZ+0x80], R0 ;  /* 0x00008000020085a7 */ /* 0x000ea400080010ff */
[----:B--2---:R-:W-:Y:S05]  /*b200*/  @!P0 BRA `(.L_x_119) ;  /* 0xfffffffc00f08947 */ /* 0x004fea000383ffff */
[----:B------:R-:W-:Y:S05]  /*b210*/  BRA `(.L_x_118) ;  /* 0xffffffb000747947 */ /* 0x000fea000383ffff */
.L_x_122:
[----:B------:R1:W1:Y:S02]  /*b220*/  SYNCS.PHASECHK.TRANS64.TRYWAIT P1, [R128+URZ+0xf0], R0 ;  /* 0x0000f000800075a7 */ /* 0x00026400080211ff */
[----:B-1----:R-:W-:Y:S05]  /*b230*/  @!P1 NANOSLEEP.SYNCS 0x989680 ;  /* 0x009896800000995d */ /* 0x002fea0003900000 */
[----:B------:R-:W1:Y:S02]  /*b240*/  @!P1 SYNCS.PHASECHK.TRANS64 P1, [R128+URZ+0xf0], R0 ;  /* 0x0000f000800095a7 */ /* 0x000e6400080210ff */
[----:B-1----:R-:W-:Y:S05]  /*b250*/  @!P1 BRA `(.L_x_122) ;  /* 0xfffffffc00f09947 */ /* 0x002fea000383ffff */
[----:B------:R-:W-:Y:S05]  /*b260*/  BRA `(.L_x_121) ;  /* 0xffffffb000c47947 */ /* 0x000fea000383ffff */
        .weak           $__internal_0_$__cuda_sm10x_tcgen05_guardrail_trap_col_being_dealloced_not_returned_by_alloc
        .type           $__internal_0_$__cuda_sm10x_tcgen05_guardrail_trap_col_being_dealloced_not_returned_by_alloc,@function
        .size           $__internal_0_$__cuda_sm10x_tcgen05_guardrail_trap_col_being_dealloced_not_returned_by_alloc,($__internal_1_$__cuda_sm10x_tcgen05_guardrail_trap_phase_invalid_during_alloc - $__internal_0_$__cuda_sm10x_tcgen05_guardrail_trap_col_being_dealloced_not_returned_by_alloc)
$__internal_0_$__cuda_sm10x_tcgen05_guardrail_trap_col_being_dealloced_not_returned_by_alloc:
[----:B------:R-:W-:Y:S05]  /*b270*/  BPT.TRAP 0x1 ;  /* 0x000000040000795c */ /* 0x000fea0000300000 */
[----:B------:R-:W-:-:S04]  /*b280*/  HFMA2 R3, -RZ, RZ, 0, 0 ;  /* 0x00000000ff037431 */ /* 0x000fc800000001ff */
[----:B------:R-:W-:Y:S05]  /*b290*/  RET.REL.NODEC R2 `(_ZN7cutlass13device_kernelINS_4gemm6kernel13GemmUniversalIN4cute5tupleIJiiiiEEENS1_10collective13CollectiveMmaINS1_35MainloopSm100TmaUmmaWarpSpecializedILi8ELi2ELi4ENS5_IJNS4_1CILi2EEENSA_ILi1EEESC_EEEEENS5_IJNSA_ILi256EEENSA_ILi128EEENSA_ILi64EEEEEENS_6half_tENS5_IJlSC_lEEESJ_SK_NS4_8TiledMMAINS4_8MMA_AtomIJNS4_26SM100_MMA_F16BF16_2x1SM_SSISJ_SJ_fLi256ELi128ELNS4_4UMMA5MajorE0ELSP_0ELNSO_7ScaleInE0ELSQ_0EEEEEENS4_6LayoutINS5_IJSC_SC_SC_EEENS5_IJNSA_ILi0EEESV_SV_EEEEENS5_IJNS4_10UnderscoreESY_SY_EEEEENS4_18SM100_TMA_2SM_LOADENS4_14ComposedLayoutINS4_7SwizzleILi3ELi4ELi3EEENS4_18smem_ptr_flag_bitsILi16EEENST_INS5_IJNSA_ILi8EEESH_EEENS5_IJSH_SC_EEEEEEEvNS4_8identityES11_S1B_vS1C_EENS_8epilogue10collective18CollectiveEpilogueINS1E_23Sm100TmaWarpSpecializedILi4ELi2ELi32ELb1ELb0EEEJNS5_IJSG_SG_SH_EEENS5_IJNST_ISG_SC_EENST_INSA_ILi32EEESC_EEEEESJ_SK_SJ_SK_NS1E_6fusion15FusionCallbacksIS1I_NS1O_13LinCombEltActINS1E_6thread7SigmoidESJ_fSJ_fLNS_15FloatRoundStyleE2EEES1J_S1N_JEEENS4_5SM1004TMEM4LOAD26SM100_TMEM_LOAD_32dp32b32xENS4_13SM90_TMA_LOADENS12_INS13_ILi2ELi4ELi3EEES16_NST_INS5_IJS17_S1L_EEENS5_IJS1L_SC_EEEEEEENS4_39AutoVectorizingCopyWithAssumedAlignmentILi128EEENS4_14SM90_TMA_STOREES25_S27_S27_EEEvvEEEEvNT_6ParamsE) ;  /* 0xffffff4c02587950 */ /* 0x000fea0003c3ffff */
        .weak           $__internal_1_$__cuda_sm10x_tcgen05_guardrail_trap_phase_invalid_during_alloc
        .type           $__internal_1_$__cuda_sm10x_tcgen05_guardrail_trap_phase_invalid_during_alloc,@function
        .size           $__internal_1_$__cuda_sm10x_tcgen05_guardrail_trap_phase_invalid_during_alloc,($__internal_2_$__cuda_sm10x_tcgen05_guardrail_trap_unallocated_columns_being_dealloced - $__internal_1_$__cuda_sm10x_tcgen05_guardrail_trap_phase_invalid_during_alloc)
$__internal_1_$__cuda_sm10x_tcgen05_guardrail_trap_phase_invalid_during_alloc:
[----:B------:R-:W-:Y:S05]  /*b2a0*/  BPT.TRAP 0x1 ;  /* 0x000000040000795c */ /* 0x000fea0000300000 */
[----:B------:R-:W-:-:S04]  /*b2b0*/  MOV R3, 0x0 ;  /* 0x0000000000037802 */ /* 0x000fc80000000f00 */
[----:B------:R-:W-:Y:S05]  /*b2c0*/  RET.REL.NODEC R2 `(_ZN7cutlass13device_kernelINS_4gemm6kernel13GemmUniversalIN4cute5tupleIJiiiiEEENS1_10collective13CollectiveMmaINS1_35MainloopSm100TmaUmmaWarpSpecializedILi8ELi2ELi4ENS5_IJNS4_1CILi2EEENSA_ILi1EEESC_EEEEENS5_IJNSA_ILi256EEENSA_ILi128EEENSA_ILi64EEEEEENS_6half_tENS5_IJlSC_lEEESJ_SK_NS4_8TiledMMAINS4_8MMA_AtomIJNS4_26SM100_MMA_F16BF16_2x1SM_SSISJ_SJ_fLi256ELi128ELNS4_4UMMA5MajorE0ELSP_0ELNSO_7ScaleInE0ELSQ_0EEEEEENS4_6LayoutINS5_IJSC_SC_SC_EEENS5_IJNSA_ILi0EEESV_SV_EEEEENS5_IJNS4_10UnderscoreESY_SY_EEEEENS4_18SM100_TMA_2SM_LOADENS4_14ComposedLayoutINS4_7SwizzleILi3ELi4ELi3EEENS4_18smem_ptr_flag_bitsILi16EEENST_INS5_IJNSA_ILi8EEESH_EEENS5_IJSH_SC_EEEEEEEvNS4_8identityES11_S1B_vS1C_EENS_8epilogue10collective18CollectiveEpilogueINS1E_23Sm100TmaWarpSpecializedILi4ELi2ELi32ELb1ELb0EEEJNS5_IJSG_SG_SH_EEENS5_IJNST_ISG_SC_EENST_INSA_ILi32EEESC_EEEEESJ_SK_SJ_SK_NS1E_6fusion15FusionCallbacksIS1I_NS1O_13LinCombEltActINS1E_6thread7SigmoidESJ_fSJ_fLNS_15FloatRoundStyleE2EEES1J_S1N_JEEENS4_5SM1004TMEM4LOAD26SM100_TMEM_LOAD_32dp32b32xENS4_13SM90_TMA_LOADENS12_INS13_ILi2ELi4ELi3EEES16_NST_INS5_IJS17_S1L_EEENS5_IJS1L_SC_EEEEEEENS4_39AutoVectorizingCopyWithAssumedAlignmentILi128EEENS4_14SM90_TMA_STOREES25_S27_S27_EEEvvEEEEvNT_6ParamsE) ;  /* 0xffffff4c024c7950 */ /* 0x000fea0003c3ffff */
        .weak           $__internal_2_$__cuda_sm10x_tcgen05_guardrail_trap_unallocated_columns_being_dealloced
        .type           $__internal_2_$__cuda_sm10x_tcgen05_guardrail_trap_unallocated_columns_being_dealloced,@function
        .size           $__internal_2_$__cuda_sm10x_tcgen05_guardrail_trap_unallocated_columns_being_dealloced,($__internal_3_$__cuda_sm20_rcp_rn_f32_slowpath - $__internal_2_$__cuda_sm10x_tcgen05_guardrail_trap_unallocated_columns_being_dealloced)
$__internal_2_$__cuda_sm10x_tcgen05_guardrail_trap_unallocated_columns_being_dealloced:
[----:B------:R-:W-:Y:S05]  /*b2d0*/  BPT.TRAP 0x1 ;  /* 0x000000040000795c */ /* 0x000fea0000300000 */
[----:B------:R-:W-:-:S04]  /*b2e0*/  HFMA2 R3, -RZ, RZ, 0, 0 ;  /* 0x00000000ff037431 */ /* 0x000fc800000001ff */
[----:B------:R-:W-:Y:S05]  /*b2f0*/  RET.REL.NODEC R2 `(_ZN7cutlass13device_kernelINS_4gemm6kernel13GemmUniversalIN4cute5tupleIJiiiiEEENS1_10collective13CollectiveMmaINS1_35MainloopSm100TmaUmmaWarpSpecializedILi8ELi2ELi4ENS5_IJNS4_1CILi2EEENSA_ILi1EEESC_EEEEENS5_IJNSA_ILi256EEENSA_ILi128EEENSA_ILi64EEEEEENS_6half_tENS5_IJlSC_lEEESJ_SK_NS4_8TiledMMAINS4_8MMA_AtomIJNS4_26SM100_MMA_F16BF16_2x1SM_SSISJ_SJ_fLi256ELi128ELNS4_4UMMA5MajorE0ELSP_0ELNSO_7ScaleInE0ELSQ_0EEEEEENS4_6LayoutINS5_IJSC_SC_SC_EEENS5_IJNSA_ILi0EEESV_SV_EEEEENS5_IJNS4_10UnderscoreESY_SY_EEEEENS4_18SM100_TMA_2SM_LOADENS4_14ComposedLayoutINS4_7SwizzleILi3ELi4ELi3EEENS4_18smem_ptr_flag_bitsILi16EEENST_INS5_IJNSA_ILi8EEESH_EEENS5_IJSH_SC_EEEEEEEvNS4_8identityES11_S1B_vS1C_EENS_8epilogue10collective18CollectiveEpilogueINS1E_23Sm100TmaWarpSpecializedILi4ELi2ELi32ELb1ELb0EEEJNS5_IJSG_SG_SH_EEENS5_IJNST_ISG_SC_EENST_INSA_ILi32EEESC_EEEEESJ_SK_SJ_SK_NS1E_6fusion15FusionCallbacksIS1I_NS1O_13LinCombEltActINS1E_6thread7SigmoidESJ_fSJ_fLNS_15FloatRoundStyleE2EEES1J_S1N_JEEENS4_5SM1004TMEM4LOAD26SM100_TMEM_LOAD_32dp32b32xENS4_13SM90_TMA_LOADENS12_INS13_ILi2ELi4ELi3EEES16_NST_INS5_IJS17_S1L_EEENS5_IJS1L_SC_EEEEEEENS4_39AutoVectorizingCopyWithAssumedAlignmentILi128EEENS4_14SM90_TMA_STOREES25_S27_S27_EEEvvEEEEvNT_6ParamsE) ;  /* 0xffffff4c02407950 */ /* 0x000fea0003c3ffff */
        .weak           $__internal_3_$__cuda_sm20_rcp_rn_f32_slowpath
        .type           $__internal_3_$__cuda_sm20_rcp_rn_f32_slowpath,@function
        .size           $__internal_3_$__cuda_sm20_rcp_rn_f32_slowpath,(.L_x_293 - $__internal_3_$__cuda_sm20_rcp_rn_f32_slowpath)
$__internal_3_$__cuda_sm20_rcp_rn_f32_slowpath:
[----:B------:R-:W-:Y:S01]  /*b300*/  IMAD.SHL.U32 R54, R57, 0x2, RZ ;  /* 0x0000000239367824 */ /* 0x000fe200078e00ff */
[----:B------:R-:W-:Y:S04]  /*b310*/  BSSY.RECONVERGENT B0, `(.L_x_288) ;  /* 0x0000030000007945 */ /* 0x000fe80003800200 */
[----:B------:R-:W-:-:S04]  /*b320*/  SHF.R.U32.HI R54, RZ, 0x18, R54 ;  /* 0x00000018ff367819 */ /* 0x000fc80000011636 */
[----:B------:R-:W-:-:S13]  /*b330*/  ISETP.NE.U32.AND P0, PT, R54, RZ, PT ;  /* 0x000000ff3600720c */ /* 0x000fda0003f05070 */
[----:B------:R-:W-:Y:S05]  /*b340*/  @P0 BRA `(.L_x_289) ;  /* 0x0000000000280947 */ /* 0x000fea0003800000 */
[----:B------:R-:W-:-:S04]  /*b350*/  SHF.L.U32 R32, R57, 0x1, RZ ;  /* 0x0000000139207819 */ /* 0x000fc800000006ff */
[----:B------:R-:W-:-:S13]  /*b360*/  ISETP.NE.AND P0, PT, R32, RZ, PT ;  /* 0x000000ff2000720c */ /* 0x000fda0003f05270 */
[----:B------:R-:W-:Y:S01]  /*b370*/  @P0 FFMA R54, R57, 1.84467440737095516160e+19, RZ ;  /* 0x5f80000039360823 */ /* 0x000fe200000000ff */
[----:B------:R-:W-:Y:S08]  /*b380*/  @!P0 MUFU.RCP R55, R57 ;  /* 0x0000003900378308 */ /* 0x000ff00000001000 */
[----:B------:R-:W1:Y:S02]  /*b390*/  @P0 MUFU.RCP R32, R54 ;  /* 0x0000003600200308 */ /* 0x000e640000001000 */
[----:B-1----:R-:W-:-:S04]  /*b3a0*/  @P0 FFMA R54, R54, R32, -1 ;  /* 0xbf80000036360423 */ /* 0x002fc80000000020 */
[----:B------:R-:W-:-:S04]  /*b3b0*/  @P0 FADD.FTZ R54, -R54, -RZ ;  /* 0x800000ff36360221 */ /* 0x000fc80000010100 */
[----:B------:R-:W-:-:S04]  /*b3c0*/  @P0 FFMA R54, R32, R54, R32 ;  /* 0x0000003620360223 */ /* 0x000fc80000000020 */
[----:B------:R-:W-:Y:S01]  /*b3d0*/  @P0 FFMA R55, R54, 1.84467440737095516160e+19, RZ ;  /* 0x5f80000036370823 */ /* 0x000fe200000000ff */
[----:B------:R-:W-:Y:S05]  /*b3e0*/  BRA `(.L_x_290) ;  /* 0x0000000000887947 */ /* 0x000fea0003800000 */
.L_x_289:
[----:B------:R-:W-:-:S04]  /*b3f0*/  IADD3 R32, PT, PT, R54, -0xfd, RZ ;  /* 0xffffff0336207810 */ /* 0x000fc80007ffe0ff */
[----:B------:R-:W-:-:S13]  /*b400*/  ISETP.GT.U32.AND P0, PT, R32, 0x1, PT ;  /* 0x000000012000780c */ /* 0x000fda0003f04070 */
[----:B------:R-:W-:Y:S05]  /*b410*/  @P0 BRA `(.L_x_291) ;  /* 0x0000000000780947 */ /* 0x000fea0003800000 */
[----:B------:R-:W-:Y:S01]  /*b420*/  LOP3.LUT R58, R57, 0x7fffff, RZ, 0xc0, !PT ;  /* 0x007fffff393a7812 */ /* 0x000fe200078ec0ff */
[----:B------:R-:W-:Y:S02]  /*b430*/  IMAD.MOV.U32 R55, RZ, RZ, 0x3 ;  /* 0x00000003ff377424 */ /* 0x000fe400078e00ff */
[----:B------:R-:W-:Y:S01]  /*b440*/  VIADD R54, R54, 0xffffff04 ;  /* 0xffffff0436367836 */ /* 0x000fe20000000000 */
[----:B------:R-:W-:Y:S02]  /*b450*/  LOP3.LUT R58, R58, 0x3f800000, RZ, 0xfc, !PT ;  /* 0x3f8000003a3a7812 */ /* 0x000fe400078efcff */
[----:B------:R-:W-:Y:S02]  /*b460*/  SHF.L.U32 R55, R55, R32, RZ ;  /* 0x0000002037377219 */ /* 0x000fe400000006ff */
[----:B------:R-:W1:Y:S02]  /*b470*/  MUFU.RCP R59, R58 ;  /* 0x0000003a003b7308 */ /* 0x000e640000001000 */
[----:B-1----:R-:W-:-:S04]  /*b480*/  FFMA R58, R58, R59, -1 ;  /* 0xbf8000003a3a7423 */ /* 0x002fc8000000003b */
[----:B------:R-:W-:-:S04]  /*b490*/  FADD.FTZ R58, -R58, -RZ ;  /* 0x800000ff3a3a7221 */ /* 0x000fc80000010100 */
[CCC-:B------:R-:W-:Y:S01]  /*b4a0*/  FFMA.RM R60, R59.reuse, R58.reuse, R59.reuse ;  /* 0x0000003a3b3c7223 */ /* 0x1c0fe2000000403b */
[----:B------:R-:W-:-:S04]  /*b4b0*/  FFMA.RP R58, R59, R58, R59 ;  /* 0x0000003a3b3a7223 */ /* 0x000fc8000000803b */
[C---:B------:R-:W-:Y:S02]  /*b4c0*/  LOP3.LUT R59, R60.reuse, 0x7fffff, RZ, 0xc0, !PT ;  /* 0x007fffff3c3b7812 */ /* 0x040fe400078ec0ff */
[----:B------:R-:W-:Y:S02]  /*b4d0*/  FSETP.NEU.FTZ.AND P0, PT, R60, R58, PT ;  /* 0x0000003a3c00720b */ /* 0x000fe40003f1d000 */
[----:B------:R-:W-:Y:S02]  /*b4e0*/  LOP3.LUT R59, R59, 0x800000, RZ, 0xfc, !PT ;  /* 0x008000003b3b7812 */ /* 0x000fe400078efcff */
[----:B------:R-:W-:Y:S02]  /*b4f0*/  SEL R58, RZ, 0xffffffff, !P0 ;  /* 0xffffffffff3a7807 */ /* 0x000fe40004000000 */
[----:B------:R-:W-:Y:S02]  /*b500*/  LOP3.LUT R55, R55, R59, RZ, 0xc0, !PT ;  /* 0x0000003b37377212 */ /* 0x000fe400078ec0ff */
[----:B------:R-:W-:Y:S01]  /*b510*/  SHF.R.U32.HI R54, RZ, R54, R59 ;  /* 0x00000036ff367219 */ /* 0x000fe2000001163b */
[----:B------:R-:W-:Y:S01]  /*b520*/  IMAD.MOV R58, RZ, RZ, -R58 ;  /* 0x000000ffff3a7224 */ /* 0x000fe200078e0a3a */
[----:B------:R-:W-:-:S04]  /*b530*/  SHF.R.U32.HI R55, RZ, R32, R55 ;  /* 0x00000020ff377219 */ /* 0x000fc80000011637 */
[----:B------:R-:W-:Y:S02]  /*b540*/  LOP3.LUT P1, RZ, R58, R32, R59, 0xf8, !PT ;  /* 0x000000203aff7212 */ /* 0x000fe4000782f83b */
[C---:B------:R-:W-:Y:S02]  /*b550*/  LOP3.LUT P2, RZ, R55.reuse, 0x1, RZ, 0xc0, !PT ;  /* 0x0000000137ff7812 */ /* 0x040fe4000784c0ff */
[----:B------:R-:W-:-:S04]  /*b560*/  LOP3.LUT P0, RZ, R55, 0x2, RZ, 0xc0, !PT ;  /* 0x0000000237ff7812 */ /* 0x000fc8000780c0ff */
[----:B------:R-:W-:-:S04]  /*b570*/  PLOP3.LUT P0, PT, P2, P1, P0, 0xe0, 0x0 ;  /* 0x000000000000781c */ /* 0x000fc80001703c00 */
[----:B------:R-:W-:Y:S02]  /*b580*/  SEL R32, RZ, 0x1, !P0 ;  /* 0x00000001ff207807 */ /* 0x000fe40004000000 */
[----:B------:R-:W-:-:S03]  /*b590*/  LOP3.LUT P0, RZ, R57, 0x7fffff, RZ, 0xc0, !PT ;  /* 0x007fffff39ff7812 */ /* 0x000fc6000780c0ff */
[----:B------:R-:W-:-:S05]  /*b5a0*/  IMAD.MOV R32, RZ, RZ, -R32 ;  /* 0x000000ffff207224 */ /* 0x000fca00078e0a20 */
[----:B------:R-:W-:-:S13]  /*b5b0*/  ISETP.GE.AND P1, PT, R32, RZ, PT ;  /* 0x000000ff2000720c */ /* 0x000fda0003f26270 */
[----:B------:R-:W-:-:S04]  /*b5c0*/  @!P1 VIADD R54, R54, 0x1 ;  /* 0x0000000136369836 */ /* 0x000fc80000000000 */
[----:B------:R-:W-:-:S05]  /*b5d0*/  @!P0 IMAD.SHL.U32 R54, R54, 0x2, RZ ;  /* 0x0000000236368824 */ /* 0x000fca00078e00ff */
[----:B------:R-:W-:Y:S01]  /*b5e0*/  LOP3.LUT R55, R54, 0x80000000, R57, 0xf8, !PT ;  /* 0x8000000036377812 */ /* 0x000fe200078ef839 */
[----:B------:R-:W-:Y:S05]  /*b5f0*/  BRA `(.L_x_290) ;  /* 0x0000000000047947 */ /* 0x000fea0003800000 */
.L_x_291:
[----:B------:R1:W2:Y:S02]  /*b600*/  MUFU.RCP R55, R57 ;  /* 0x0000003900377308 */ /* 0x0002a40000001000 */
.L_x_290:
[----:B------:R-:W-:Y:S05]  /*b610*/  BSYNC.RECONVERGENT B0 ;  /* 0x0000000000007941 */ /* 0x000fea0003800200 */
.L_x_288:
[----:B-1----:R-:W-:Y:S01]  /*b620*/  HFMA2 R57, -RZ, RZ, 0, 0 ;  /* 0x00000000ff397431 */ /* 0x002fe200000001ff */
[----:B--2---:R-:W-:-:S03]  /*b630*/  MOV R32, R55 ;  /* 0x0000003700207202 */ /* 0x004fc60000000f00 */
[----:B------:R-:W-:Y:S05]  /*b640*/  RET.REL.NODEC R56 `(_ZN7cutlass13device_kernelINS_4gemm6kernel13GemmUniversalIN4cute5tupleIJiiiiEEENS1_10collective13CollectiveMmaINS1_35MainloopSm100TmaUmmaWarpSpecializedILi8ELi2ELi4ENS5_IJNS4_1CILi2EEENSA_ILi1EEESC_EEEEENS5_IJNSA_ILi256EEENSA_ILi128EEENSA_ILi64EEEEEENS_6half_tENS5_IJlSC_lEEESJ_SK_NS4_8TiledMMAINS4_8MMA_AtomIJNS4_26SM100_MMA_F16BF16_2x1SM_SSISJ_SJ_fLi256ELi128ELNS4_4UMMA5MajorE0ELSP_0ELNSO_7ScaleInE0ELSQ_0EEEEEENS4_6LayoutINS5_IJSC_SC_SC_EEENS5_IJNSA_ILi0EEESV_SV_EEEEENS5_IJNS4_10UnderscoreESY_SY_EEEEENS4_18SM100_TMA_2SM_LOADENS4_14ComposedLayoutINS4_7SwizzleILi3ELi4ELi3EEENS4_18smem_ptr_flag_bitsILi16EEENST_INS5_IJNSA_ILi8EEESH_EEENS5_IJSH_SC_EEEEEEEvNS4_8identityES11_S1B_vS1C_EENS_8epilogue10collective18CollectiveEpilogueINS1E_23Sm100TmaWarpSpecializedILi4ELi2ELi32ELb1ELb0EEEJNS5_IJSG_SG_SH_EEENS5_IJNST_ISG_SC_EENST_INSA_ILi32EEESC_EEEEESJ_SK_SJ_SK_NS1E_6fusion15FusionCallbacksIS1I_NS1O_13LinCombEltActINS1E_6thread7SigmoidESJ_fSJ_fLNS_15FloatRoundStyleE2EEES1J_S1N_JEEENS4_5SM1004TMEM4LOAD26SM100_TMEM_LOAD_32dp32b32xENS4_13SM90_TMA_LOADENS12_INS13_ILi2ELi4ELi3EEES16_NST_INS5_IJS17_S1L_EEENS5_IJS1L_SC_EEEEEEENS4_39AutoVectorizingCopyWithAssumedAlignmentILi128EEENS4_14SM90_TMA_STOREES25_S27_S27_EEEvvEEEEvNT_6ParamsE) ;  /* 0xffffff48386c7950 */ /* 0x000fea0003c3ffff */
.L_x_292:
[----:B------:R-:W-:-:S00]  /*b650*/  BRA `(.L_x_292) ;  /* 0xfffffffc00fc7947 */ /* 0x000fc0000383ffff */
[----:B------:R-:W-:-:S00]  /*b660*/  NOP ;  /* 0x0000000000007918 */ /* 0x000fc00000000000 */
        /* <DEDUP_REMOVED lines=9> */
.L_x_293:


//--------------------- .nv.global.init           --------------------------
	.section	.nv.global.init,"aw",@progbits
.nv.global.init:
	.type		$str$27,@object
	.size		$str$27,($str$28 - $str$27)
$str$27:
        /*0000*/ 	.byte	0x28, 0x61, 0x64, 0x64, 0x72, 0x65, 0x73, 0x73, 0x20, 0x26, 0x20, 0x6d, 0x61, 0x73, 0x6b, 0x29
        /*0010*/ 	.byte	0x20, 0x3d, 0x3d, 0x20, 0x30, 0x00
	.type		$str$28,@object
	.size		$str$28,($str$26 - $str$28)
$str$28:
        /*0016*/ 	.byte	0x2f, 0x74, 0x6d, 0x70, 0x2f, 0x63, 0x75, 0x74, 0x6c, 0x61, 0x73, 0x73, 0x5f, 0x73, 0x77, 0x65
        /*0026*/ 	.byte	0x65, 0x70, 0x5f, 0x73, 0x72, 0x63, 0x2f, 0x69, 0x6e, 0x63, 0x6c, 0x75, 0x64, 0x65, 0x2f, 0x63
        /*0036*/ 	.byte	0x75, 0x74, 0x65, 0x2f, 0x70, 0x6f, 0x69, 0x6e, 0x74, 0x65, 0x72, 0x5f, 0x66, 0x6c, 0x61, 0x67
        /*0046*/ 	.byte	0x67, 0x65, 0x64, 0x2e, 0x68, 0x70, 0x70, 0x00
	.type		$str$26,@object
	.size		$str$26,($str$25 - $str$26)
$str$26:
        /*004e*/ 	.byte	0x2f, 0x74, 0x6d, 0x70, 0x2f, 0x63, 0x75, 0x74, 0x6c, 0x61, 0x73, 0x73, 0x5f, 0x73, 0x77, 0x65
        /*005e*/ 	.byte	0x65, 0x70, 0x5f, 0x73, 0x72, 0x63, 0x2f, 0x69, 0x6e, 0x63, 0x6c, 0x75, 0x64, 0x65, 0x2f, 0x63
        /*006e*/ 	.byte	0x75, 0x74, 0x65, 0x2f, 0x61, 0x74, 0x6f, 0x6d, 0x2f, 0x63, 0x6f, 0x70, 0x79, 0x5f, 0x74, 0x72
        /*007e*/ 	.byte	0x61, 0x69, 0x74, 0x73, 0x5f, 0x73, 0x6d, 0x31, 0x30, 0x30, 0x2e, 0x68, 0x70, 0x70, 0x00
	.type		$str$25,@object
	.size		$str$25,(__unnamed_1 - $str$25)
$str$25:
        /*008d*/ 	.byte	0x28, 0x28, 0x75, 0x69, 0x6e, 0x74, 0x33, 0x32, 0x5f, 0x74, 0x28, 0x74, 0x68, 0x72, 0x65, 0x61
        /*009d*/ 	.byte	0x64, 0x49, 0x64, 0x78, 0x2e, 0x78, 0x29, 0x20, 0x2f, 0x20, 0x33, 0x32, 0x29, 0x20, 0x25, 0x20
        /*00ad*/ 	.byte	0x34, 0x29, 0x20, 0x3d, 0x3d, 0x20, 0x28, 0x28, 0x28, 0x74, 0x6d, 0x65, 0x6d, 0x5f, 0x61, 0x64
        /*00bd*/ 	.byte	0x64, 0x72, 0x20, 0x3e, 0x3e, 0x20, 0x31, 0x36, 0x29, 0x20, 0x2f, 0x20, 0x33, 0x32, 0x29, 0x20
        /*00cd*/ 	.byte	0x25, 0x20, 0x34, 0x29, 0x00
	.type		__unnamed_1,@object
	.size		__unnamed_1,(__unnamed_2 - __unnamed_1)
__unnamed_1:
        /*00d2*/ 	.byte	0x61, 0x75, 0x74, 0x6f, 0x20, 0x63, 0x75, 0x74, 0x65, 0x3a, 0x3a, 0x61, 0x73, 0x5f, 0x70, 0x6f
        /* <DEDUP_REMOVED lines=24> */
        /*0262*/ 	.byte	0x3e, 0x3e, 0x3e, 0x3e, 0x5d, 0x00
	.type		__unnamed_2,@object
	.size		__unnamed_2,(.L_2 - __unnamed_2)
__unnamed_2:
        /* <DEDUP_REMOVED lines=42> */
        /*0508*/ 	.byte	0x3e, 0x3e, 0x5d, 0x00
.L_2:


//--------------------- .nv.shared._ZN7cutlass13device_kernelINS_4gemm6kernel13GemmUniversalIN4cute5tupleIJiiiiEEENS1_10collective13CollectiveMmaINS1_35MainloopSm100TmaUmmaWarpSpecializedILi8ELi2ELi4ENS5_IJNS4_1CILi2EEENSA_ILi1EEESC_EEEEENS5_IJNSA_ILi256EEENSA_ILi128EEENSA_ILi64EEEEEENS_6half_tENS5_IJlSC_lEEESJ_SK_NS4_8TiledMMAINS4_8MMA_AtomIJNS4_26SM100_MMA_F16BF16_2x1SM_SSISJ_SJ_fLi256ELi128ELNS4_4UMMA5MajorE0ELSP_0ELNSO_7ScaleInE0ELSQ_0EEEEEENS4_6LayoutINS5_IJSC_SC_SC_EEENS5_IJNSA_ILi0EEESV_SV_EEEEENS5_IJNS4_10UnderscoreESY_SY_EEEEENS4_18SM100_TMA_2SM_LOADENS4_14ComposedLayoutINS4_7SwizzleILi3ELi4ELi3EEENS4_18smem_ptr_flag_bitsILi16EEENST_INS5_IJNSA_ILi8EEESH_EEENS5_IJSH_SC_EEEEEEEvNS4_8identityES11_S1B_vS1C_EENS_8epilogue10collective18CollectiveEpilogueINS1E_23Sm100TmaWarpSpecializedILi4ELi2ELi32ELb1ELb0EEEJNS5_IJSG_SG_SH_EEENS5_IJNST_ISG_SC_EENST_INSA_ILi32EEESC_EEEEESJ_SK_SJ_SK_NS1E_6fusion15FusionCallbacksIS1I_NS1O_13LinCombEltActINS1E_6thread7SigmoidESJ_fSJ_fLNS_15FloatRoundStyleE2EEES1J_S1N_JEEENS4_5SM1004TMEM4LOAD26SM100_TMEM_LOAD_32dp32b32xENS4_13SM90_TMA_LOADENS12_INS13_ILi2ELi4ELi3EEES16_NST_INS5_IJS17_S1L_EEENS5_IJS1L_SC_EEEEEEENS4_39AutoVectorizingCopyWithAssumedAlignmentILi128EEENS4_14SM90_TMA_STOREES25_S27_S27_EEEvvEEEEvNT_6ParamsE --------------------------
	.section	.nv.shared._ZN7cutlass13device_kernelINS_4gemm6kernel13GemmUniversalIN4cute5tupleIJiiiiEEENS1_10collective13CollectiveMmaINS1_35MainloopSm100TmaUmmaWarpSpecializedILi8ELi2ELi4ENS5_IJNS4_1CILi2EEENSA_ILi1EEESC_EEEEENS5_IJNSA_ILi256EEENSA_ILi128EEENSA_ILi64EEEEEENS_6half_tENS5_IJlSC_lEEESJ_SK_NS4_8TiledMMAINS4_8MMA_AtomIJNS4_26SM100_MMA_F16BF16_2x1SM_SSISJ_SJ_fLi256ELi128ELNS4_4UMMA5MajorE0ELSP_0ELNSO_7ScaleInE0ELSQ_0EEEEEENS4_6LayoutINS5_IJSC_SC_SC_EEENS5_IJNSA_ILi0EEESV_SV_EEEEENS5_IJNS4_10UnderscoreESY_SY_EEEEENS4_18SM100_TMA_2SM_LOADENS4_14ComposedLayoutINS4_7SwizzleILi3ELi4ELi3EEENS4_18smem_ptr_flag_bitsILi16EEENST_INS5_IJNSA_ILi8EEESH_EEENS5_IJSH_SC_EEEEEEEvNS4_8identityES11_S1B_vS1C_EENS_8epilogue10collective18CollectiveEpilogueINS1E_23Sm100TmaWarpSpecializedILi4ELi2ELi32ELb1ELb0EEEJNS5_IJSG_SG_SH_EEENS5_IJNST_ISG_SC_EENST_INSA_ILi32EEESC_EEEEESJ_SK_SJ_SK_NS1E_6fusion15FusionCallbacksIS1I_NS1O_13LinCombEltActINS1E_6thread7SigmoidESJ_fSJ_fLNS_15FloatRoundStyleE2EEES1J_S1N_JEEENS4_5SM1004TMEM4LOAD26SM100_TMEM_LOAD_32dp32b32xENS4_13SM90_TMA_LOADENS12_INS13_ILi2ELi4ELi3EEES16_NST_INS5_IJS17_S1L_EEENS5_IJS1L_SC_EEEEEEENS4_39AutoVectorizingCopyWithAssumedAlignmentILi128EEENS4_14SM90_TMA_STOREES25_S27_S27_EEEvvEEEEvNT_6ParamsE,"aw",@nobits
	.sectionflags	@""
	.align	16
	.zero		1024


//--------------------- .nv.shared.reserved.0     --------------------------
	.section	.nv.shared.reserved.0,"aw",@nobits
	.weak		__nv_reservedSMEM_offset_0_alias
	.size		__nv_reservedSMEM_offset_0_alias, 0, 64
	.other		__nv_reservedSMEM_offset_0_alias,@"STO_CUDA_RESERVED_SHARED STV_DEFAULT"
__nv_reservedSMEM_offset_0_alias:
	.zero		0
.nv.shared.reserved.0:
	.zero		64
	.weak		__nv_reservedSMEM_tcgen05_partition
	.type		__nv_reservedSMEM_tcgen05_partition,@object
	.size		__nv_reservedSMEM_tcgen05_partition,(.L_0 - __nv_reservedSMEM_tcgen05_partition)
__nv_reservedSMEM_tcgen05_partition:
	.zero		32
.L_0:


//--------------------- .nv.global                --------------------------
	.section	.nv.global,"aw",@nobits
.nv.global:
	.type		_ZN39_INTERNAL_bec525b4_4_k_cu_afc30ab4_27744cute1_E,@object
	.size		_ZN39_INTERNAL_bec525b4_4_k_cu_afc30ab4_27744cute1_E,(_ZN39_INTERNAL_bec525b4_4_k_cu_afc30ab4_27744cuda3std3__45__cpo6cbeginE - _ZN39_INTERNAL_bec525b4_4_k_cu_afc30ab4_27744cute1_E)
_ZN39_INTERNAL_bec525b4_4_k_cu_afc30ab4_27744cute1_E:
	.zero		1
	.type		_ZN39_INTERNAL_bec525b4_4_k_cu_afc30ab4_27744cuda3std3__45__cpo6cbeginE,@object
	.size		_ZN39_INTERNAL_bec525b4_4_k_cu_afc30ab4_27744cuda3std3__45__cpo6cbeginE,(_ZN39_INTERNAL_bec525b4_4_k_cu_afc30ab4_27744cuda3std3__48in_placeE - _ZN39_INTERNAL_bec525b4_4_k_cu_afc30ab4_27744cuda3std3__45__cpo6cbeginE)
_ZN39_INTERNAL_bec525b4_4_k_cu_afc30ab4_27744cuda3std3__45__cpo6cbeginE:
	.zero		1
	.type		_ZN39_INTERNAL_bec525b4_4_k_cu_afc30ab4_27744cuda3std3__48in_placeE,@object
	.size		_ZN39_INTERNAL_bec525b4_4_k_cu_afc30ab4_27744cuda3std3__48in_placeE,(_ZN39_INTERNAL_bec525b4_4_k_cu_afc30ab4_27744cuda3std6ranges3__45__cpo9iter_moveE - _ZN39_INTERNAL_bec525b4_4_k_cu_afc30ab4_27744cuda3std3__48in_placeE)
_ZN39_INTERNAL_bec525b4_4_k_cu_afc30ab4_27744cuda3std3__48in_placeE:
	.zero		1
	.type		_ZN39_INTERNAL_bec525b4_4_k_cu_afc30ab4_27744cuda3std6ranges3__45__cpo9iter_moveE,@object
	.size		_ZN39_INTERNAL_bec525b4_4_k_cu_afc30ab4_27744cuda3std6ranges3__45__cpo9iter_moveE,(_ZN39_INTERNAL_bec525b4_4_k_cu_afc30ab4_27744cuda3std3__45__cpo5beginE - _ZN39_INTERNAL_bec525b4_4_k_cu_afc30ab4_27744cuda3std6ranges3__45__cpo9iter_moveE)
_ZN39_INTERNAL_bec525b4_4_k_cu_afc30ab4_27744cuda3std6ranges3__45__cpo9iter_moveE:
	.zero		1
	.type		_ZN39_INTERNAL_bec525b4_4_k_cu_afc30ab4_27744cuda3std3__45__cpo5beginE,@object
	.size		_ZN39_INTERNAL_bec525b4_4_k_cu_afc30ab4_27744cuda3std3__45__cpo5beginE,(_ZN39_INTERNAL_bec525b4_4_k_cu_afc30ab4_27744cuda3std3__441_GLOBAL__N__bec525b4_4_k_cu_afc30ab4_27746ignoreE - _ZN39_INTERNAL_bec525b4_4_k_cu_afc30ab4_27744cuda3std3__45__cpo5beginE)
_ZN39_INTERNAL_bec525b4_4_k_cu_afc30ab4_27744cuda3std3__45__cpo5beginE:
	.zero		1
	.type		_ZN39_INTERNAL_bec525b4_4_k_cu_afc30ab4_27744cuda3std3__441_GLOBAL__N__bec525b4_4_k_cu_afc30ab4_27746ignoreE,@object
	.size		_ZN39_INTERNAL_bec525b4_4_k_cu_afc30ab4_27744cuda3std3__441_GLOBAL__N__bec525b4_4_k_cu_afc30ab4_27746ignoreE,(_ZN39_INTERNAL_bec525b4_4_k_cu_afc30ab4_27744cute7productE - _ZN39_INTERNAL_bec525b4_4_k_cu_afc30ab4_27744cuda3std3__441_GLOBAL__N__bec525b4_4_k_cu_afc30ab4_27746ignoreE)
_ZN39_INTERNAL_bec525b4_4_k_cu_afc30ab4_27744cuda3std3__441_GLOBAL__N__bec525b4_4_k_cu_afc30ab4_27746ignoreE:
	.zero		1
	.type		_ZN39_INTERNAL_bec525b4_4_k_cu_afc30ab4_27744cute7productE,@object
	.size		_ZN39_INTERNAL_bec525b4_4_k_cu_afc30ab4_27744cute7productE,(_ZN39_INTERNAL_bec525b4_4_k_cu_afc30ab4_27744cuda3std3__45__cpo3endE - _ZN39_INTERNAL_bec525b4_4_k_cu_afc30ab4_27744cute7productE)
_ZN39_INTERNAL_bec525b4_4_k_cu_afc30ab4_27744cute7productE:
	.zero		1
	.type		_ZN39_INTERNAL_bec525b4_4_k_cu_afc30ab4_27744cuda3std3__45__cpo3endE,@object
	.size		_ZN39_INTERNAL_bec525b4_4_k_cu_afc30ab4_27744cuda3std3__45__cpo3endE,(_ZN39_INTERNAL_bec525b4_4_k_cu_afc30ab4_27744cuda3std3__419piecewise_constructE - _ZN39_INTERNAL_bec525b4_4_k_cu_afc30ab4_27744cuda3std3__45__cpo3endE)
_ZN39_INTERNAL_bec525b4_4_k_cu_afc30ab4_27744cuda3std3__45__cpo3endE:
	.zero		1
	.type		_ZN39_INTERNAL_bec525b4_4_k_cu_afc30ab4_27744cuda3std3__419piecewise_constructE,@object
	.size		_ZN39_INTERNAL_bec525b4_4_k_cu_afc30ab4_27744cuda3std3__419piecewise_constructE,(_ZN39_INTERNAL_bec525b4_4_k_cu_afc30ab4_27744cuda3std3__45__cpo4cendE - _ZN39_INTERNAL_bec525b4_4_k_cu_afc30ab4_27744cuda3std3__419piecewise_constructE)
_ZN39_INTERNAL_bec525b4_4_k_cu_afc30ab4_27744cuda3std3__419piecewise_constructE:
	.zero		1
	.type		_ZN39_INTERNAL_bec525b4_4_k_cu_afc30ab4_27744cuda3std3__45__cpo4cendE,@object
	.size		_ZN39_INTERNAL_bec525b4_4_k_cu_afc30ab4_27744cuda3std3__45__cpo4cendE,(_ZN39_INTERNAL_bec525b4_4_k_cu_afc30ab4_27744cuda3std6ranges3__45__cpo4swapE - _ZN39_INTERNAL_bec525b4_4_k_cu_afc30ab4_27744cuda3std3__45__cpo4cendE)
_ZN39_INTERNAL_bec525b4_4_k_cu_afc30ab4_27744cuda3std3__45__cpo4cendE:
	.zero		1
	.type		_ZN39_INTERNAL_bec525b4_4_k_cu_afc30ab4_27744cuda3std6ranges3__45__cpo4swapE,@object
	.size		_ZN39_INTERNAL_bec525b4_4_k_cu_afc30ab4_27744cuda3std6ranges3__45__cpo4swapE,(.L_10 - _ZN39_INTERNAL_bec525b4_4_k_cu_afc30ab4_27744cuda3std6ranges3__45__cpo4swapE)
_ZN39_INTERNAL_bec525b4_4_k_cu_afc30ab4_27744cuda3std6ranges3__45__cpo4swapE:
	.zero		1
.L_10:


//--------------------- .nv.constant0._ZN7cutlass13device_kernelINS_4gemm6kernel13GemmUniversalIN4cute5tupleIJiiiiEEENS1_10collective13CollectiveMmaINS1_35MainloopSm100TmaUmmaWarpSpecializedILi8ELi2ELi4ENS5_IJNS4_1CILi2EEENSA_ILi1EEESC_EEEEENS5_IJNSA_ILi256EEENSA_ILi128EEENSA_ILi64EEEEEENS_6half_tENS5_IJlSC_lEEESJ_SK_NS4_8TiledMMAINS4_8MMA_AtomIJNS4_26SM100_MMA_F16BF16_2x1SM_SSISJ_SJ_fLi256ELi128ELNS4_4UMMA5MajorE0ELSP_0ELNSO_7ScaleInE0ELSQ_0EEEEEENS4_6LayoutINS5_IJSC_SC_SC_EEENS5_IJNSA_ILi0EEESV_SV_EEEEENS5_IJNS4_10UnderscoreESY_SY_EEEEENS4_18SM100_TMA_2SM_LOADENS4_14ComposedLayoutINS4_7SwizzleILi3ELi4ELi3EEENS4_18smem_ptr_flag_bitsILi16EEENST_INS5_IJNSA_ILi8EEESH_EEENS5_IJSH_SC_EEEEEEEvNS4_8identityES11_S1B_vS1C_EENS_8epilogue10collective18CollectiveEpilogueINS1E_23Sm100TmaWarpSpecializedILi4ELi2ELi32ELb1ELb0EEEJNS5_IJSG_SG_SH_EEENS5_IJNST_ISG_SC_EENST_INSA_ILi32EEESC_EEEEESJ_SK_SJ_SK_NS1E_6fusion15FusionCallbacksIS1I_NS1O_13LinCombEltActINS1E_6thread7SigmoidESJ_fSJ_fLNS_15FloatRoundStyleE2EEES1J_S1N_JEEENS4_5SM1004TMEM4LOAD26SM100_TMEM_LOAD_32dp32b32xENS4_13SM90_TMA_LOADENS12_INS13_ILi2ELi4ELi3EEES16_NST_INS5_IJS17_S1L_EEENS5_IJS1L_SC_EEEEEEENS4_39AutoVectorizingCopyWithAssumedAlignmentILi128EEENS4_14SM90_TMA_STOREES25_S27_S27_EEEvvEEEEvNT_6ParamsE --------------------------
	.section	.nv.constant0._ZN7cutlass13device_kernelINS_4gemm6kernel13GemmUniversalIN4cute5tupleIJiiiiEEENS1_10collective13CollectiveMmaINS1_35MainloopSm100TmaUmmaWarpSpecializedILi8ELi2ELi4ENS5_IJNS4_1CILi2EEENSA_ILi1EEESC_EEEEENS5_IJNSA_ILi256EEENSA_ILi128EEENSA_ILi64EEEEEENS_6half_tENS5_IJlSC_lEEESJ_SK_NS4_8TiledMMAINS4_8MMA_AtomIJNS4_26SM100_MMA_F16BF16_2x1SM_SSISJ_SJ_fLi256ELi128ELNS4_4UMMA5MajorE0ELSP_0ELNSO_7ScaleInE0ELSQ_0EEEEEENS4_6LayoutINS5_IJSC_SC_SC_EEENS5_IJNSA_ILi0EEESV_SV_EEEEENS5_IJNS4_10UnderscoreESY_SY_EEEEENS4_18SM100_TMA_2SM_LOADENS4_14ComposedLayoutINS4_7SwizzleILi3ELi4ELi3EEENS4_18smem_ptr_flag_bitsILi16EEENST_INS5_IJNSA_ILi8EEESH_EEENS5_IJSH_SC_EEEEEEEvNS4_8identityES11_S1B_vS1C_EENS_8epilogue10collective18CollectiveEpilogueINS1E_23Sm100TmaWarpSpecializedILi4ELi2ELi32ELb1ELb0EEEJNS5_IJSG_SG_SH_EEENS5_IJNST_ISG_SC_EENST_INSA_ILi32EEESC_EEEEESJ_SK_SJ_SK_NS1E_6fusion15FusionCallbacksIS1I_NS1O_13LinCombEltActINS1E_6thread7SigmoidESJ_fSJ_fLNS_15FloatRoundStyleE2EEES1J_S1N_JEEENS4_5SM1004TMEM4LOAD26SM100_TMEM_LOAD_32dp32b32xENS4_13SM90_TMA_LOADENS12_INS13_ILi2ELi4ELi3EEES16_NST_INS5_IJS17_S1L_EEENS5_IJS1L_SC_EEEEEEENS4_39AutoVectorizingCopyWithAssumedAlignmentILi128EEENS4_14SM90_TMA_STOREES25_S27_S27_EEEvvEEEEvNT_6ParamsE,"a",@progbits
	.sectionflags	@""
	.align	4
.nv.constant0._ZN7cutlass13device_kernelINS_4gemm6kernel13GemmUniversalIN4cute5tupleIJiiiiEEENS1_10collective13CollectiveMmaINS1_35MainloopSm100TmaUmmaWarpSpecializedILi8ELi2ELi4ENS5_IJNS4_1CILi2EEENSA_ILi1EEESC_EEEEENS5_IJNSA_ILi256EEENSA_ILi128EEENSA_ILi64EEEEEENS_6half_tENS5_IJlSC_lEEESJ_SK_NS4_8TiledMMAINS4_8MMA_AtomIJNS4_26SM100_MMA_F16BF16_2x1SM_SSISJ_SJ_fLi256ELi128ELNS4_4UMMA5MajorE0ELSP_0ELNSO_7ScaleInE0ELSQ_0EEEEEENS4_6LayoutINS5_IJSC_SC_SC_EEENS5_IJNSA_ILi0EEESV_SV_EEEEENS5_IJNS4_10UnderscoreESY_SY_EEEEENS4_18SM100_TMA_2SM_LOADENS4_14ComposedLayoutINS4_7SwizzleILi3ELi4ELi3EEENS4_18smem_ptr_flag_bitsILi16EEENST_INS5_IJNSA_ILi8EEESH_EEENS5_IJSH_SC_EEEEEEEvNS4_8identityES11_S1B_vS1C_EENS_8epilogue10collective18CollectiveEpilogueINS1E_23Sm100TmaWarpSpecializedILi4ELi2ELi32ELb1ELb0EEEJNS5_IJSG_SG_SH_EEENS5_IJNST_ISG_SC_EENST_INSA_ILi32EEESC_EEEEESJ_SK_SJ_SK_NS1E_6fusion15FusionCallbacksIS1I_NS1O_13LinCombEltActINS1E_6thread7SigmoidESJ_fSJ_fLNS_15FloatRoundStyleE2EEES1J_S1N_JEEENS4_5SM1004TMEM4LOAD26SM100_TMEM_LOAD_32dp32b32xENS4_13SM90_TMA_LOADENS12_INS13_ILi2ELi4ELi3EEES16_NST_INS5_IJS17_S1L_EEENS5_IJS1L_SC_EEEEEEENS4_39AutoVectorizingCopyWithAssumedAlignmentILi128EEENS4_14SM90_TMA_STOREES25_S27_S27_EEEvvEEEEvNT_6ParamsE:
	.zero		2944


//--------------------- SYMBOLS --------------------------

	.type		.nv.reservedSmem.offset0,@object
	.size		.nv.reservedSmem.offset0,0x4
	.type		.nv.reservedSmem.cap,@object
	.size		.nv.reservedSmem.cap,0x4
	.type		__assertfail,@function
